//
// Generated by NVIDIA NVVM Compiler
//
// Compiler Build ID: CL-36424714
// Cuda compilation tools, release 13.0, V13.0.88
// Based on NVVM 20.0.0
//

.version 9.0
.target sm_100
.address_size 64

	// .globl	_Z11gostEncryptPyS_
.const .align 4 .b8 gKey[32];
.const .align 2 .b8 gTable[256];
.const .align 1 .b8 gSubTable[256];
.const .align 1 .b8 gAesKey[32];

.visible .entry _Z11gostEncryptPyS_(
	.param .u64 .ptr .align 1 _Z11gostEncryptPyS__param_0,
	.param .u64 .ptr .align 1 _Z11gostEncryptPyS__param_1
)
{
	.reg .pred 	%p<4>;
	.reg .b16 	%rs<7>;
	.reg .b32 	%r<107>;
	.reg .b64 	%rd<75>;

	ld.param.u64 	%rd2, [_Z11gostEncryptPyS__param_0];
	ld.param.u64 	%rd1, [_Z11gostEncryptPyS__param_1];
	cvta.to.global.u64 	%rd3, %rd2;
	mov.u32 	%r13, %ctaid.x;
	mov.u32 	%r14, %ntid.x;
	mov.u32 	%r15, %tid.x;
	mad.lo.s32 	%r1, %r13, %r14, %r15;
	mul.wide.s32 	%rd4, %r1, 8;
	add.s64 	%rd5, %rd3, %rd4;
	ld.global.u64 	%rd6, [%rd5];
	{ .reg .b32 tmp; mov.b64 {tmp, %r105}, %rd6; }
	cvt.u32.u64 	%r106, %rd6;
	mov.b32 	%r103, 0;
	mov.u64 	%rd9, gKey;
	mov.u64 	%rd12, gTable;
	add.s64 	%rd13, %rd12, 224;
	add.s64 	%rd17, %rd12, 192;
	mov.u32 	%r104, %r103;
$L__BB0_1:
	add.s32 	%r16, %r103, 1;
	setp.lt.u32 	%p1, %r16, 25;
	add.s32 	%r17, %r104, -1;
	selp.b32 	%r18, %r103, %r17, %p1;
	shl.b32 	%r19, %r18, 2;
	cvt.u64.u32 	%rd7, %r19;
	and.b64  	%rd8, %rd7, 28;
	add.s64 	%rd10, %rd9, %rd8;
	ld.const.u32 	%r20, [%rd10];
	add.s32 	%r21, %r20, %r106;
	shr.u32 	%r22, %r21, 28;
	mul.wide.u32 	%rd11, %r22, 2;
	add.s64 	%rd14, %rd13, %rd11;
	ld.const.u16 	%r23, [%rd14];
	shr.u32 	%r24, %r21, 23;
	cvt.u64.u32 	%rd15, %r24;
	and.b64  	%rd16, %rd15, 30;
	add.s64 	%rd18, %rd17, %rd16;
	ld.const.u16 	%rs1, [%rd18];
	shl.b32 	%r25, %r23, 8;
	mul.wide.s16 	%r26, %rs1, 16;
	add.s32 	%r27, %r25, %r26;
	shr.u32 	%r28, %r21, 19;
	cvt.u64.u32 	%rd19, %r28;
	and.b64  	%rd20, %rd19, 30;
	add.s64 	%rd21, %rd12, 160;
	add.s64 	%rd22, %rd21, %rd20;
	ld.const.u16 	%r29, [%rd22];
	add.s32 	%r30, %r27, %r29;
	shr.u32 	%r31, %r21, 15;
	cvt.u64.u32 	%rd23, %r31;
	and.b64  	%rd24, %rd23, 30;
	add.s64 	%rd25, %rd12, 128;
	add.s64 	%rd26, %rd25, %rd24;
	ld.const.u16 	%rs2, [%rd26];
	shl.b32 	%r32, %r30, 8;
	mul.wide.s16 	%r33, %rs2, 16;
	add.s32 	%r34, %r32, %r33;
	shr.u32 	%r35, %r21, 11;
	cvt.u64.u32 	%rd27, %r35;
	and.b64  	%rd28, %rd27, 30;
	add.s64 	%rd29, %rd12, 96;
	add.s64 	%rd30, %rd29, %rd28;
	ld.const.s16 	%r36, [%rd30];
	add.s32 	%r37, %r34, %r36;
	shr.u32 	%r38, %r21, 7;
	cvt.u64.u32 	%rd31, %r38;
	and.b64  	%rd32, %rd31, 30;
	add.s64 	%rd33, %rd12, 64;
	add.s64 	%rd34, %rd33, %rd32;
	ld.const.u16 	%rs3, [%rd34];
	shl.b32 	%r39, %r37, 8;
	mul.wide.s16 	%r40, %rs3, 16;
	add.s32 	%r41, %r39, %r40;
	shr.u32 	%r42, %r21, 3;
	cvt.u64.u32 	%rd35, %r42;
	and.b64  	%rd36, %rd35, 30;
	add.s64 	%rd37, %rd12, 32;
	add.s64 	%rd38, %rd37, %rd36;
	ld.const.s16 	%r43, [%rd38];
	add.s32 	%r44, %r41, %r43;
	shl.b32 	%r45, %r44, 4;
	shl.b32 	%r46, %r21, 1;
	cvt.u64.u32 	%rd39, %r46;
	and.b64  	%rd40, %rd39, 30;
	add.s64 	%rd41, %rd12, %rd40;
	ld.const.s16 	%r47, [%rd41];
	add.s32 	%r48, %r45, %r47;
	shf.l.wrap.b32 	%r49, %r48, %r48, 1;
	shf.l.wrap.b32 	%r50, %r49, %r49, 1;
	shf.l.wrap.b32 	%r51, %r50, %r50, 1;
	shf.l.wrap.b32 	%r52, %r51, %r51, 1;
	shf.l.wrap.b32 	%r53, %r52, %r52, 1;
	shf.l.wrap.b32 	%r54, %r53, %r53, 1;
	shf.l.wrap.b32 	%r55, %r54, %r54, 1;
	shf.l.wrap.b32 	%r56, %r55, %r55, 1;
	shf.l.wrap.b32 	%r57, %r56, %r56, 1;
	shf.l.wrap.b32 	%r58, %r57, %r57, 1;
	shf.l.wrap.b32 	%r59, %r58, %r58, 1;
	xor.b32  	%r105, %r59, %r105;
	setp.gt.u32 	%p2, %r16, 23;
	selp.s32 	%r60, -1, 0, %p2;
	xor.b32  	%r61, %r16, %r60;
	shl.b32 	%r62, %r61, 2;
	cvt.u64.u32 	%rd42, %r62;
	and.b64  	%rd43, %rd42, 28;
	add.s64 	%rd44, %rd9, %rd43;
	ld.const.u32 	%r63, [%rd44];
	add.s32 	%r64, %r63, %r105;
	shr.u32 	%r65, %r64, 28;
	mul.wide.u32 	%rd45, %r65, 2;
	add.s64 	%rd46, %rd13, %rd45;
	ld.const.u16 	%r66, [%rd46];
	shr.u32 	%r67, %r64, 23;
	cvt.u64.u32 	%rd47, %r67;
	and.b64  	%rd48, %rd47, 30;
	add.s64 	%rd49, %rd17, %rd48;
	ld.const.u16 	%rs4, [%rd49];
	shl.b32 	%r68, %r66, 8;
	mul.wide.s16 	%r69, %rs4, 16;
	add.s32 	%r70, %r68, %r69;
	shr.u32 	%r71, %r64, 19;
	cvt.u64.u32 	%rd50, %r71;
	and.b64  	%rd51, %rd50, 30;
	add.s64 	%rd52, %rd21, %rd51;
	ld.const.u16 	%r72, [%rd52];
	add.s32 	%r73, %r70, %r72;
	shr.u32 	%r74, %r64, 15;
	cvt.u64.u32 	%rd53, %r74;
	and.b64  	%rd54, %rd53, 30;
	add.s64 	%rd55, %rd25, %rd54;
	ld.const.u16 	%rs5, [%rd55];
	shl.b32 	%r75, %r73, 8;
	mul.wide.s16 	%r76, %rs5, 16;
	add.s32 	%r77, %r75, %r76;
	shr.u32 	%r78, %r64, 11;
	cvt.u64.u32 	%rd56, %r78;
	and.b64  	%rd57, %rd56, 30;
	add.s64 	%rd58, %rd29, %rd57;
	ld.const.s16 	%r79, [%rd58];
	add.s32 	%r80, %r77, %r79;
	shr.u32 	%r81, %r64, 7;
	cvt.u64.u32 	%rd59, %r81;
	and.b64  	%rd60, %rd59, 30;
	add.s64 	%rd61, %rd33, %rd60;
	ld.const.u16 	%rs6, [%rd61];
	shl.b32 	%r82, %r80, 8;
	mul.wide.s16 	%r83, %rs6, 16;
	add.s32 	%r84, %r82, %r83;
	shr.u32 	%r85, %r64, 3;
	cvt.u64.u32 	%rd62, %r85;
	and.b64  	%rd63, %rd62, 30;
	add.s64 	%rd64, %rd37, %rd63;
	ld.const.s16 	%r86, [%rd64];
	add.s32 	%r87, %r84, %r86;
	shl.b32 	%r88, %r87, 4;
	shl.b32 	%r89, %r64, 1;
	cvt.u64.u32 	%rd65, %r89;
	and.b64  	%rd66, %rd65, 30;
	add.s64 	%rd67, %rd12, %rd66;
	ld.const.s16 	%r90, [%rd67];
	add.s32 	%r91, %r88, %r90;
	shf.l.wrap.b32 	%r92, %r91, %r91, 1;
	shf.l.wrap.b32 	%r93, %r92, %r92, 1;
	shf.l.wrap.b32 	%r94, %r93, %r93, 1;
	shf.l.wrap.b32 	%r95, %r94, %r94, 1;
	shf.l.wrap.b32 	%r96, %r95, %r95, 1;
	shf.l.wrap.b32 	%r97, %r96, %r96, 1;
	shf.l.wrap.b32 	%r98, %r97, %r97, 1;
	shf.l.wrap.b32 	%r99, %r98, %r98, 1;
	shf.l.wrap.b32 	%r100, %r99, %r99, 1;
	shf.l.wrap.b32 	%r101, %r100, %r100, 1;
	shf.l.wrap.b32 	%r102, %r101, %r101, 1;
	xor.b32  	%r106, %r102, %r106;
	add.s32 	%r104, %r104, -2;
	add.s32 	%r103, %r103, 2;
	setp.ne.s32 	%p3, %r16, 31;
	@%p3 bra 	$L__BB0_1;
	cvta.to.global.u64 	%rd68, %rd1;
	cvt.u64.u32 	%rd69, %r105;
	shl.b64 	%rd70, %rd69, 32;
	cvt.u64.u32 	%rd71, %r106;
	or.b64  	%rd72, %rd70, %rd71;
	mul.wide.s32 	%rd73, %r1, 8;
	add.s64 	%rd74, %rd68, %rd73;
	st.global.u64 	[%rd74], %rd72;
	ret;

}
	// .globl	_Z14gostDecipheredPyS_
.visible .entry _Z14gostDecipheredPyS_(
	.param .u64 .ptr .align 1 _Z14gostDecipheredPyS__param_0,
	.param .u64 .ptr .align 1 _Z14gostDecipheredPyS__param_1
)
{
	.reg .pred 	%p<4>;
	.reg .b16 	%rs<7>;
	.reg .b32 	%r<107>;
	.reg .b64 	%rd<75>;

	ld.param.u64 	%rd2, [_Z14gostDecipheredPyS__param_0];
	ld.param.u64 	%rd1, [_Z14gostDecipheredPyS__param_1];
	cvta.to.global.u64 	%rd3, %rd2;
	mov.u32 	%r13, %ctaid.x;
	mov.u32 	%r14, %ntid.x;
	mov.u32 	%r15, %tid.x;
	mad.lo.s32 	%r1, %r13, %r14, %r15;
	mul.wide.s32 	%rd4, %r1, 8;
	add.s64 	%rd5, %rd3, %rd4;
	ld.global.u64 	%rd6, [%rd5];
	{ .reg .b32 tmp; mov.b64 {tmp, %r106}, %rd6; }
	cvt.u32.u64 	%r105, %rd6;
	mov.b32 	%r103, 0;
	mov.u64 	%rd9, gKey;
	mov.u64 	%rd12, gTable;
	add.s64 	%rd13, %rd12, 224;
	add.s64 	%rd17, %rd12, 192;
	mov.u32 	%r104, %r103;
$L__BB1_1:
	add.s32 	%r16, %r103, 1;
	setp.lt.u32 	%p1, %r16, 9;
	add.s32 	%r17, %r104, -1;
	selp.b32 	%r18, %r103, %r17, %p1;
	shl.b32 	%r19, %r18, 2;
	cvt.u64.u32 	%rd7, %r19;
	and.b64  	%rd8, %rd7, 28;
	add.s64 	%rd10, %rd9, %rd8;
	ld.const.u32 	%r20, [%rd10];
	add.s32 	%r21, %r20, %r106;
	shr.u32 	%r22, %r21, 28;
	mul.wide.u32 	%rd11, %r22, 2;
	add.s64 	%rd14, %rd13, %rd11;
	ld.const.u16 	%r23, [%rd14];
	shr.u32 	%r24, %r21, 23;
	cvt.u64.u32 	%rd15, %r24;
	and.b64  	%rd16, %rd15, 30;
	add.s64 	%rd18, %rd17, %rd16;
	ld.const.u16 	%rs1, [%rd18];
	shl.b32 	%r25, %r23, 8;
	mul.wide.s16 	%r26, %rs1, 16;
	add.s32 	%r27, %r25, %r26;
	shr.u32 	%r28, %r21, 19;
	cvt.u64.u32 	%rd19, %r28;
	and.b64  	%rd20, %rd19, 30;
	add.s64 	%rd21, %rd12, 160;
	add.s64 	%rd22, %rd21, %rd20;
	ld.const.u16 	%r29, [%rd22];
	add.s32 	%r30, %r27, %r29;
	shr.u32 	%r31, %r21, 15;
	cvt.u64.u32 	%rd23, %r31;
	and.b64  	%rd24, %rd23, 30;
	add.s64 	%rd25, %rd12, 128;
	add.s64 	%rd26, %rd25, %rd24;
	ld.const.u16 	%rs2, [%rd26];
	shl.b32 	%r32, %r30, 8;
	mul.wide.s16 	%r33, %rs2, 16;
	add.s32 	%r34, %r32, %r33;
	shr.u32 	%r35, %r21, 11;
	cvt.u64.u32 	%rd27, %r35;
	and.b64  	%rd28, %rd27, 30;
	add.s64 	%rd29, %rd12, 96;
	add.s64 	%rd30, %rd29, %rd28;
	ld.const.s16 	%r36, [%rd30];
	add.s32 	%r37, %r34, %r36;
	shr.u32 	%r38, %r21, 7;
	cvt.u64.u32 	%rd31, %r38;
	and.b64  	%rd32, %rd31, 30;
	add.s64 	%rd33, %rd12, 64;
	add.s64 	%rd34, %rd33, %rd32;
	ld.const.u16 	%rs3, [%rd34];
	shl.b32 	%r39, %r37, 8;
	mul.wide.s16 	%r40, %rs3, 16;
	add.s32 	%r41, %r39, %r40;
	shr.u32 	%r42, %r21, 3;
	cvt.u64.u32 	%rd35, %r42;
	and.b64  	%rd36, %rd35, 30;
	add.s64 	%rd37, %rd12, 32;
	add.s64 	%rd38, %rd37, %rd36;
	ld.const.s16 	%r43, [%rd38];
	add.s32 	%r44, %r41, %r43;
	shl.b32 	%r45, %r44, 4;
	shl.b32 	%r46, %r21, 1;
	cvt.u64.u32 	%rd39, %r46;
	and.b64  	%rd40, %rd39, 30;
	add.s64 	%rd41, %rd12, %rd40;
	ld.const.s16 	%r47, [%rd41];
	add.s32 	%r48, %r45, %r47;
	shf.l.wrap.b32 	%r49, %r48, %r48, 1;
	shf.l.wrap.b32 	%r50, %r49, %r49, 1;
	shf.l.wrap.b32 	%r51, %r50, %r50, 1;
	shf.l.wrap.b32 	%r52, %r51, %r51, 1;
	shf.l.wrap.b32 	%r53, %r52, %r52, 1;
	shf.l.wrap.b32 	%r54, %r53, %r53, 1;
	shf.l.wrap.b32 	%r55, %r54, %r54, 1;
	shf.l.wrap.b32 	%r56, %r55, %r55, 1;
	shf.l.wrap.b32 	%r57, %r56, %r56, 1;
	shf.l.wrap.b32 	%r58, %r57, %r57, 1;
	shf.l.wrap.b32 	%r59, %r58, %r58, 1;
	xor.b32  	%r105, %r59, %r105;
	setp.gt.u32 	%p2, %r16, 7;
	selp.s32 	%r60, -1, 0, %p2;
	xor.b32  	%r61, %r16, %r60;
	shl.b32 	%r62, %r61, 2;
	cvt.u64.u32 	%rd42, %r62;
	and.b64  	%rd43, %rd42, 28;
	add.s64 	%rd44, %rd9, %rd43;
	ld.const.u32 	%r63, [%rd44];
	add.s32 	%r64, %r63, %r105;
	shr.u32 	%r65, %r64, 28;
	mul.wide.u32 	%rd45, %r65, 2;
	add.s64 	%rd46, %rd13, %rd45;
	ld.const.u16 	%r66, [%rd46];
	shr.u32 	%r67, %r64, 23;
	cvt.u64.u32 	%rd47, %r67;
	and.b64  	%rd48, %rd47, 30;
	add.s64 	%rd49, %rd17, %rd48;
	ld.const.u16 	%rs4, [%rd49];
	shl.b32 	%r68, %r66, 8;
	mul.wide.s16 	%r69, %rs4, 16;
	add.s32 	%r70, %r68, %r69;
	shr.u32 	%r71, %r64, 19;
	cvt.u64.u32 	%rd50, %r71;
	and.b64  	%rd51, %rd50, 30;
	add.s64 	%rd52, %rd21, %rd51;
	ld.const.u16 	%r72, [%rd52];
	add.s32 	%r73, %r70, %r72;
	shr.u32 	%r74, %r64, 15;
	cvt.u64.u32 	%rd53, %r74;
	and.b64  	%rd54, %rd53, 30;
	add.s64 	%rd55, %rd25, %rd54;
	ld.const.u16 	%rs5, [%rd55];
	shl.b32 	%r75, %r73, 8;
	mul.wide.s16 	%r76, %rs5, 16;
	add.s32 	%r77, %r75, %r76;
	shr.u32 	%r78, %r64, 11;
	cvt.u64.u32 	%rd56, %r78;
	and.b64  	%rd57, %rd56, 30;
	add.s64 	%rd58, %rd29, %rd57;
	ld.const.s16 	%r79, [%rd58];
	add.s32 	%r80, %r77, %r79;
	shr.u32 	%r81, %r64, 7;
	cvt.u64.u32 	%rd59, %r81;
	and.b64  	%rd60, %rd59, 30;
	add.s64 	%rd61, %rd33, %rd60;
	ld.const.u16 	%rs6, [%rd61];
	shl.b32 	%r82, %r80, 8;
	mul.wide.s16 	%r83, %rs6, 16;
	add.s32 	%r84, %r82, %r83;
	shr.u32 	%r85, %r64, 3;
	cvt.u64.u32 	%rd62, %r85;
	and.b64  	%rd63, %rd62, 30;
	add.s64 	%rd64, %rd37, %rd63;
	ld.const.s16 	%r86, [%rd64];
	add.s32 	%r87, %r84, %r86;
	shl.b32 	%r88, %r87, 4;
	shl.b32 	%r89, %r64, 1;
	cvt.u64.u32 	%rd65, %r89;
	and.b64  	%rd66, %rd65, 30;
	add.s64 	%rd67, %rd12, %rd66;
	ld.const.s16 	%r90, [%rd67];
	add.s32 	%r91, %r88, %r90;
	shf.l.wrap.b32 	%r92, %r91, %r91, 1;
	shf.l.wrap.b32 	%r93, %r92, %r92, 1;
	shf.l.wrap.b32 	%r94, %r93, %r93, 1;
	shf.l.wrap.b32 	%r95, %r94, %r94, 1;
	shf.l.wrap.b32 	%r96, %r95, %r95, 1;
	shf.l.wrap.b32 	%r97, %r96, %r96, 1;
	shf.l.wrap.b32 	%r98, %r97, %r97, 1;
	shf.l.wrap.b32 	%r99, %r98, %r98, 1;
	shf.l.wrap.b32 	%r100, %r99, %r99, 1;
	shf.l.wrap.b32 	%r101, %r100, %r100, 1;
	shf.l.wrap.b32 	%r102, %r101, %r101, 1;
	xor.b32  	%r106, %r102, %r106;
	add.s32 	%r104, %r104, -2;
	add.s32 	%r103, %r103, 2;
	setp.ne.s32 	%p3, %r16, 31;
	@%p3 bra 	$L__BB1_1;
	cvta.to.global.u64 	%rd68, %rd1;
	cvt.u64.u32 	%rd69, %r106;
	shl.b64 	%rd70, %rd69, 32;
	cvt.u64.u32 	%rd71, %r105;
	or.b64  	%rd72, %rd70, %rd71;
	mul.wide.s32 	%rd73, %r1, 8;
	add.s64 	%rd74, %rd68, %rd73;
	st.global.u64 	[%rd74], %rd72;
	ret;

}
	// .globl	_Z10aesEncryptP4nodeS0_
.visible .entry _Z10aesEncryptP4nodeS0_(
	.param .u64 .ptr .align 1 _Z10aesEncryptP4nodeS0__param_0,
	.param .u64 .ptr .align 1 _Z10aesEncryptP4nodeS0__param_1
)
{
	.reg .pred 	%p<19>;
	.reg .b16 	%rs<18>;
	.reg .b32 	%r<33>;
	.reg .b32 	%f<122>;
	.reg .b64 	%rd<51>;

	ld.param.u64 	%rd10, [_Z10aesEncryptP4nodeS0__param_0];
	cvta.to.global.u64 	%rd11, %rd10;
	mov.u32 	%r6, %ntid.x;
	mov.u32 	%r7, %ctaid.x;
	mov.u32 	%r8, %tid.x;
	mad.lo.s32 	%r9, %r6, %r7, %r8;
	mul.wide.s32 	%rd12, %r9, 16;
	add.s64 	%rd1, %rd11, %rd12;
	ld.global.u8 	%rd13, [%rd1];
	mov.u64 	%rd14, gSubTable;
	add.s64 	%rd15, %rd14, %rd13;
	ld.const.u8 	%rs2, [%rd15];
	st.global.u8 	[%rd1], %rs2;
	ld.global.u8 	%rd16, [%rd1+1];
	add.s64 	%rd17, %rd14, %rd16;
	ld.const.u8 	%rs3, [%rd17];
	st.global.u8 	[%rd1+1], %rs3;
	ld.global.u8 	%rd18, [%rd1+2];
	add.s64 	%rd19, %rd14, %rd18;
	ld.const.u8 	%rs4, [%rd19];
	st.global.u8 	[%rd1+2], %rs4;
	ld.global.u8 	%rd20, [%rd1+3];
	add.s64 	%rd21, %rd14, %rd20;
	ld.const.u8 	%rs5, [%rd21];
	st.global.u8 	[%rd1+3], %rs5;
	ld.global.u8 	%rd22, [%rd1+4];
	add.s64 	%rd23, %rd14, %rd22;
	ld.const.u8 	%rs6, [%rd23];
	ld.global.u8 	%rd24, [%rd1+5];
	add.s64 	%rd25, %rd14, %rd24;
	ld.const.u8 	%rs7, [%rd25];
	ld.global.u8 	%rd26, [%rd1+6];
	add.s64 	%rd27, %rd14, %rd26;
	ld.const.u8 	%rs8, [%rd27];
	ld.global.u8 	%rd28, [%rd1+7];
	add.s64 	%rd29, %rd14, %rd28;
	ld.const.u8 	%rs9, [%rd29];
	ld.global.u8 	%rd30, [%rd1+8];
	add.s64 	%rd31, %rd14, %rd30;
	ld.const.u8 	%rs10, [%rd31];
	ld.global.u8 	%rd32, [%rd1+9];
	add.s64 	%rd33, %rd14, %rd32;
	ld.const.u8 	%rs11, [%rd33];
	ld.global.u8 	%rd34, [%rd1+10];
	add.s64 	%rd35, %rd14, %rd34;
	ld.const.u8 	%rs12, [%rd35];
	ld.global.u8 	%rd36, [%rd1+11];
	add.s64 	%rd37, %rd14, %rd36;
	ld.const.u8 	%rs13, [%rd37];
	ld.global.u8 	%rd38, [%rd1+12];
	add.s64 	%rd39, %rd14, %rd38;
	ld.const.u8 	%rs14, [%rd39];
	ld.global.u8 	%rd40, [%rd1+13];
	add.s64 	%rd41, %rd14, %rd40;
	ld.const.u8 	%rs15, [%rd41];
	ld.global.u8 	%rd42, [%rd1+14];
	add.s64 	%rd43, %rd14, %rd42;
	ld.const.u8 	%rs16, [%rd43];
	ld.global.u8 	%rd44, [%rd1+15];
	add.s64 	%rd45, %rd14, %rd44;
	ld.const.u8 	%rs17, [%rd45];
	st.global.u8 	[%rd1+4], %rs6;
	st.global.u8 	[%rd1+5], %rs7;
	st.global.u8 	[%rd1+6], %rs8;
	st.global.u8 	[%rd1+7], %rs9;
	st.global.u8 	[%rd1+8], %rs10;
	st.global.u8 	[%rd1+9], %rs11;
	st.global.u8 	[%rd1+10], %rs12;
	st.global.u8 	[%rd1+11], %rs13;
	st.global.u8 	[%rd1+12], %rs14;
	st.global.u8 	[%rd1+13], %rs15;
	st.global.u8 	[%rd1+14], %rs16;
	st.global.u8 	[%rd1+15], %rs17;
	mov.f32 	%f17, 0f00000000;
	mov.f32 	%f18, 0f3F000000;
	mul.rn.f32 	%f19, %f18, %f17;
	mov.f32 	%f20, 0f3DF6384F;
	mul.rn.f32 	%f21, %f20, %f17;
	fma.rn.f32 	%f22, %f19, 0f3FB8AA3B, 0f00000000;
	add.f32 	%f23, %f22, 0f00000000;
	mul.f32 	%f24, %f21, 0f40400000;
	fma.rn.f32 	%f25, %f24, %f19, %f23;
	fma.rn.f32 	%f26, %f21, 0f00000000, %f25;
	mov.f32 	%f27, 0f40000000;
	add.rn.f32 	%f1, %f27, %f26;
	mov.f32 	%f28, 0fC0000000;
	add.rn.f32 	%f29, %f1, %f28;
	neg.f32 	%f30, %f29;
	add.rn.f32 	%f2, %f26, %f30;
	mov.f32 	%f31, 0f32C00000;
	mov.f32 	%f32, 0f3F124925;
	mul.rn.f32 	%f33, %f32, %f31;
	mov.f32 	%f34, 0f3DA72F06;
	mov.f32 	%f35, 0f3DF94791;
	mul.rn.f32 	%f36, %f35, %f34;
	fma.rn.f32 	%f37, %f33, 0f3FB8AA3B, 0fB3616D87;
	fma.rn.f32 	%f38, 0fBE924925, 0f32A55E34, %f37;
	mul.f32 	%f39, %f36, 0f40400000;
	fma.rn.f32 	%f40, %f39, %f33, %f38;
	fma.rn.f32 	%f41, %f36, 0fBE924925, %f40;
	mov.f32 	%f42, 0f3FCB3D14;
	add.rn.f32 	%f3, %f42, %f41;
	mov.f32 	%f43, 0fBFCB3D14;
	add.rn.f32 	%f44, %f3, %f43;
	neg.f32 	%f45, %f44;
	add.rn.f32 	%f4, %f41, %f45;
	mov.f32 	%f46, 0f3F800000;
	add.rn.f32 	%f5, %f46, %f26;
	mov.f32 	%f47, 0fBF800000;
	add.rn.f32 	%f48, %f5, %f47;
	neg.f32 	%f49, %f48;
	add.rn.f32 	%f6, %f26, %f49;
	mov.b32 	%r31, 0;
$L__BB2_1:
	cvt.u64.u32 	%rd46, %r31;
	add.s64 	%rd49, %rd1, %rd46;
	mov.b32 	%r32, 0;
$L__BB2_2:
	ld.global.u8 	%rs1, [%rd49];
	cvt.rn.f32.u16 	%f7, %rs1;
	setp.eq.s16 	%p1, %rs1, 0;
	mov.f32 	%f119, 0f3F800000;
	@%p1 bra 	$L__BB2_5;
	mul.rn.f32 	%f51, %f1, %f7;
	cvt.rni.f32.f32 	%f52, %f51;
	sub.f32 	%f53, %f51, %f52;
	neg.f32 	%f54, %f51;
	fma.rn.f32 	%f55, %f1, %f7, %f54;
	fma.rn.f32 	%f56, %f2, %f7, %f55;
	add.f32 	%f57, %f53, %f56;
	setp.gt.f32 	%p2, %f52, 0f00000000;
	selp.b32 	%r11, 0, -2097152000, %p2;
	abs.f32 	%f58, %f7;
	setp.num.f32 	%p3, %f58, %f58;
	setp.lt.f32 	%p4, %f51, 0f00000000;
	selp.f32 	%f59, 0f00000000, 0f7F800000, %p4;
	abs.f32 	%f60, %f51;
	setp.gt.f32 	%p5, %f60, 0f43180000;
	cvt.rzi.s32.f32 	%r12, %f52;
	shl.b32 	%r13, %r12, 23;
	sub.s32 	%r14, %r13, %r11;
	mov.b32 	%f61, %r14;
	add.s32 	%r15, %r11, 2130706432;
	mov.b32 	%f62, %r15;
	fma.rn.f32 	%f63, %f57, 0f391FCB8E, 0f3AAF85ED;
	fma.rn.f32 	%f64, %f63, %f57, 0f3C1D9856;
	fma.rn.f32 	%f65, %f64, %f57, 0f3D6357BB;
	fma.rn.f32 	%f66, %f65, %f57, 0f3E75FDEC;
	fma.rn.f32 	%f67, %f66, %f57, 0f3F317218;
	fma.rn.f32 	%f68, %f67, %f57, 0f3F800000;
	mul.f32 	%f69, %f68, %f62;
	mul.f32 	%f70, %f69, %f61;
	selp.f32 	%f119, %f59, %f70, %p5;
	@%p3 bra 	$L__BB2_5;
	mov.f32 	%f71, 0f40800000;
	add.rn.f32 	%f119, %f71, %f7;
$L__BB2_5:
	setp.eq.s16 	%p6, %rs1, 0;
	cvt.rzi.s64.f32 	%rd47, %f119;
	add.s64 	%rd4, %rd47, 1;
	mov.f32 	%f120, 0f3F800000;
	@%p6 bra 	$L__BB2_8;
	mul.rn.f32 	%f73, %f3, %f7;
	cvt.rni.f32.f32 	%f74, %f73;
	sub.f32 	%f75, %f73, %f74;
	neg.f32 	%f76, %f73;
	fma.rn.f32 	%f77, %f3, %f7, %f76;
	fma.rn.f32 	%f78, %f4, %f7, %f77;
	add.f32 	%f79, %f75, %f78;
	setp.gt.f32 	%p7, %f74, 0f00000000;
	selp.b32 	%r16, 0, -2097152000, %p7;
	abs.f32 	%f80, %f7;
	setp.num.f32 	%p8, %f80, %f80;
	setp.lt.f32 	%p9, %f73, 0f00000000;
	selp.f32 	%f81, 0f00000000, 0f7F800000, %p9;
	abs.f32 	%f82, %f73;
	setp.gt.f32 	%p10, %f82, 0f43180000;
	cvt.rzi.s32.f32 	%r17, %f74;
	shl.b32 	%r18, %r17, 23;
	sub.s32 	%r19, %r18, %r16;
	mov.b32 	%f83, %r19;
	add.s32 	%r20, %r16, 2130706432;
	mov.b32 	%f84, %r20;
	fma.rn.f32 	%f85, %f79, 0f391FCB8E, 0f3AAF85ED;
	fma.rn.f32 	%f86, %f85, %f79, 0f3C1D9856;
	fma.rn.f32 	%f87, %f86, %f79, 0f3D6357BB;
	fma.rn.f32 	%f88, %f87, %f79, 0f3E75FDEC;
	fma.rn.f32 	%f89, %f88, %f79, 0f3F317218;
	fma.rn.f32 	%f90, %f89, %f79, 0f3F800000;
	mul.f32 	%f91, %f90, %f84;
	mul.f32 	%f92, %f91, %f83;
	selp.f32 	%f120, %f81, %f92, %p10;
	@%p8 bra 	$L__BB2_8;
	mov.f32 	%f93, 0f40400000;
	add.rn.f32 	%f120, %f93, %f7;
$L__BB2_8:
	setp.eq.s16 	%p11, %rs1, 0;
	mov.f32 	%f121, 0f3F800000;
	@%p11 bra 	$L__BB2_11;
	mul.rn.f32 	%f95, %f5, %f7;
	cvt.rni.f32.f32 	%f96, %f95;
	sub.f32 	%f97, %f95, %f96;
	neg.f32 	%f98, %f95;
	fma.rn.f32 	%f99, %f5, %f7, %f98;
	fma.rn.f32 	%f100, %f6, %f7, %f99;
	add.f32 	%f101, %f97, %f100;
	setp.gt.f32 	%p12, %f96, 0f00000000;
	selp.b32 	%r21, 0, -2097152000, %p12;
	abs.f32 	%f102, %f7;
	setp.num.f32 	%p13, %f102, %f102;
	setp.lt.f32 	%p14, %f95, 0f00000000;
	selp.f32 	%f103, 0f00000000, 0f7F800000, %p14;
	abs.f32 	%f104, %f95;
	setp.gt.f32 	%p15, %f104, 0f43180000;
	cvt.rzi.s32.f32 	%r22, %f96;
	shl.b32 	%r23, %r22, 23;
	sub.s32 	%r24, %r23, %r21;
	mov.b32 	%f105, %r24;
	add.s32 	%r25, %r21, 2130706432;
	mov.b32 	%f106, %r25;
	fma.rn.f32 	%f107, %f101, 0f391FCB8E, 0f3AAF85ED;
	fma.rn.f32 	%f108, %f107, %f101, 0f3C1D9856;
	fma.rn.f32 	%f109, %f108, %f101, 0f3D6357BB;
	fma.rn.f32 	%f110, %f109, %f101, 0f3E75FDEC;
	fma.rn.f32 	%f111, %f110, %f101, 0f3F317218;
	fma.rn.f32 	%f112, %f111, %f101, 0f3F800000;
	mul.f32 	%f113, %f112, %f106;
	mul.f32 	%f114, %f113, %f105;
	selp.f32 	%f121, %f103, %f114, %p15;
	@%p13 bra 	$L__BB2_11;
	mov.f32 	%f115, 0f40000000;
	add.rn.f32 	%f121, %f115, %f7;
$L__BB2_11:
	fma.rn.f32 	%f116, %f120, 0f40400000, %f121;
	add.f32 	%f117, %f116, %f7;
	add.f32 	%f118, %f117, 0f40000000;
	cvt.rzi.u32.f32 	%r26, %f118;
	and.b32  	%r27, %r26, 255;
	cvt.u64.u32 	%rd5, %r27;
	and.b64  	%rd48, %rd4, -4294967296;
	setp.ne.s64 	%p16, %rd48, 0;
	@%p16 bra 	$L__BB2_13;
	cvt.u32.u64 	%r28, %rd4;
	cvt.u32.u64 	%r29, %rd5;
	rem.u32 	%r30, %r29, %r28;
	cvt.u64.u32 	%rd50, %r30;
	bra.uni 	$L__BB2_14;
$L__BB2_13:
	rem.s64 	%rd50, %rd5, %rd4;
$L__BB2_14:
	st.global.u8 	[%rd49], %rd50;
	add.s32 	%r32, %r32, 1;
	add.s64 	%rd49, %rd49, 4;
	setp.ne.s32 	%p17, %r32, 4;
	@%p17 bra 	$L__BB2_2;
	add.s32 	%r31, %r31, 1;
	setp.ne.s32 	%p18, %r31, 4;
	@%p18 bra 	$L__BB2_1;
	ret;

}


// ===== COMPILED SASS (sm_100) =====

	.target	sm_100

	.elftype	@"ET_EXEC"


//--------------------- .note.nv.tkinfo           --------------------------
	.section	.note.nv.tkinfo,"",@"SHT_NOTE"
	.sectionflags	@"SHF_NOTE_NV_TKINFO"
	.tkinfo
        /*0018*/ 	.word	0x00000002
        /*0030*/ 	.string	""
        /*0030*/ 	.string	"ptxas"
        /*0030*/ 	.string	"Cuda compilation tools, release 13.0, V13.0.88"
        /*0030*/ 	.string	"Build cuda_13.0.r13.0/compiler.36424714_0"
        /*0030*/ 	.string	"-arch sm_100 -m 64 "



//--------------------- .note.nv.cuinfo           --------------------------
	.section	.note.nv.cuinfo,"",@"SHT_NOTE"
	.sectionflags	@"SHF_NOTE_NV_CUINFO"
        /*0018*/ 	.short	0x0002
        /*001a*/ 	.short	0x0064
        /*001c*/ 	.short	0x0082
	.zero		2


//--------------------- .nv.info                  --------------------------
	.section	.nv.info,"",@"SHT_CUDA_INFO"
	.align	4


	//----- nvinfo : EIATTR_REGCOUNT
	.align		4
        /*0000*/ 	.byte	0x04, 0x2f
        /*0002*/ 	.short	(.L_5 - .L_4)
	.align		4
.L_4:
        /*0004*/ 	.word	index@(_Z11gostEncryptPyS_)
        /*0008*/ 	.word	0x00000012


	//----- nvinfo : EIATTR_FRAME_SIZE
	.align		4
.L_5:
        /*000c*/ 	.byte	0x04, 0x11
        /*000e*/ 	.short	(.L_7 - .L_6)
	.align		4
.L_6:
        /*0010*/ 	.word	index@(_Z11gostEncryptPyS_)
        /*0014*/ 	.word	0x00000000


	//----- nvinfo : EIATTR_REGCOUNT
	.align		4
.L_7:
        /*0018*/ 	.byte	0x04, 0x2f
        /*001a*/ 	.short	(.L_9 - .L_8)
	.align		4
.L_8:
        /*001c*/ 	.word	index@(_Z14gostDecipheredPyS_)
        /*0020*/ 	.word	0x00000012


	//----- nvinfo : EIATTR_FRAME_SIZE
	.align		4
.L_9:
        /*0024*/ 	.byte	0x04, 0x11
        /*0026*/ 	.short	(.L_11 - .L_10)
	.align		4
.L_10:
        /*0028*/ 	.word	index@(_Z14gostDecipheredPyS_)
        /*002c*/ 	.word	0x00000000


	//----- nvinfo : EIATTR_REGCOUNT
	.align		4
.L_11:
        /*0030*/ 	.byte	0x04, 0x2f
        /*0032*/ 	.short	(.L_13 - .L_12)
	.align		4
.L_12:
        /*0034*/ 	.word	index@(_Z10aesEncryptP4nodeS0_)
        /*0038*/ 	.word	0x00000020


	//----- nvinfo : EIATTR_FRAME_SIZE
	.align		4
.L_13:
        /*003c*/ 	.byte	0x04, 0x11
        /*003e*/ 	.short	(.L_15 - .L_14)
	.align		4
.L_14:
        /*0040*/ 	.word	index@($__internal_0_$__cuda_sm20_rem_s64)
        /*0044*/ 	.word	0x00000000


	//----- nvinfo : EIATTR_FRAME_SIZE
	.align		4
.L_15:
        /*0048*/ 	.byte	0x04, 0x11
        /*004a*/ 	.short	(.L_17 - .L_16)
	.align		4
.L_16:
        /*004c*/ 	.word	index@(_Z10aesEncryptP4nodeS0_)
        /*0050*/ 	.word	0x00000000


	//----- nvinfo : EIATTR_MIN_STACK_SIZE
	.align		4
.L_17:
        /*0054*/ 	.byte	0x04, 0x12
        /*0056*/ 	.short	(.L_19 - .L_18)
	.align		4
.L_18:
        /*0058*/ 	.word	index@(_Z10aesEncryptP4nodeS0_)
        /*005c*/ 	.word	0x00000000


	//----- nvinfo : EIATTR_MIN_STACK_SIZE
	.align		4
.L_19:
        /*0060*/ 	.byte	0x04, 0x12
        /*0062*/ 	.short	(.L_21 - .L_20)
	.align		4
.L_20:
        /*0064*/ 	.word	index@(_Z14gostDecipheredPyS_)
        /*0068*/ 	.word	0x00000000


	//----- nvinfo : EIATTR_MIN_STACK_SIZE
	.align		4
.L_21:
        /*006c*/ 	.byte	0x04, 0x12
        /*006e*/ 	.short	(.L_23 - .L_22)
	.align		4
.L_22:
        /*0070*/ 	.word	index@(_Z11gostEncryptPyS_)
        /*0074*/ 	.word	0x00000000
.L_23:


//--------------------- .nv.compat                --------------------------
	.section	.nv.compat,"",@"SHT_CUDA_COMPAT_INFO"
	.align	4
        /*0000*/ 	.byte	0x02, 0x09, 0x00, 0x00, 0x02, 0x02, 0x01, 0x00, 0x02, 0x05, 0x05, 0x00, 0x03, 0x07, 0x01, 0x01
        /*0010*/ 	.byte	0x02, 0x03, 0x00, 0x00, 0x02, 0x06, 0x01, 0x00, 0x04, 0x0b, 0x08, 0x00, 0x01, 0x00, 0x00, 0x00
        /*0020*/ 	.byte	0x00, 0x00, 0x00, 0x00


//--------------------- .nv.info._Z10aesEncryptP4nodeS0_ --------------------------
	.section	.nv.info._Z10aesEncryptP4nodeS0_,"",@"SHT_CUDA_INFO"
	.sectionflags	@""
	.align	4


	//----- nvinfo : EIATTR_CUDA_API_VERSION
	.align		4
        /*0000*/ 	.byte	0x04, 0x37
        /*0002*/ 	.short	(.L_25 - .L_24)
.L_24:
        /*0004*/ 	.word	0x00000082


	//----- nvinfo : EIATTR_KPARAM_INFO
	.align		4
.L_25:
        /*0008*/ 	.byte	0x04, 0x17
        /*000a*/ 	.short	(.L_27 - .L_26)
.L_26:
        /*000c*/ 	.word	0x00000000
        /*0010*/ 	.short	0x0001
        /*0012*/ 	.short	0x0008
        /*0014*/ 	.byte	0x00, 0xf5, 0x21, 0x00


	//----- nvinfo : EIATTR_KPARAM_INFO
	.align		4
.L_27:
        /*0018*/ 	.byte	0x04, 0x17
        /*001a*/ 	.short	(.L_29 - .L_28)
.L_28:
        /*001c*/ 	.word	0x00000000
        /*0020*/ 	.short	0x0000
        /*0022*/ 	.short	0x0000
        /*0024*/ 	.byte	0x00, 0xf5, 0x21, 0x00


	//----- nvinfo : EIATTR_SPARSE_MMA_MASK
	.align		4
.L_29:
        /*0028*/ 	.byte	0x03, 0x50
        /*002a*/ 	.short	0x0000


	//----- nvinfo : EIATTR_MAXREG_COUNT
	.align		4
        /*002c*/ 	.byte	0x03, 0x1b
        /*002e*/ 	.short	0x00ff


	//----- nvinfo : EIATTR_MERCURY_ISA_VERSION
	.align		4
        /*0030*/ 	.byte	0x03, 0x5f
        /*0032*/ 	.short	0x0101


	//----- nvinfo : EIATTR_VRC_CTA_INIT_COUNT
	.align		4
        /*0034*/ 	.byte	0x02, 0x4a
	.zero		1
	.zero		1


	//----- nvinfo : EIATTR_EXIT_INSTR_OFFSETS
	.align		4
        /*0038*/ 	.byte	0x04, 0x1c
        /*003a*/ 	.short	(.L_31 - .L_30)


	//   ....[0]....
.L_30:
        /*003c*/ 	.word	0x00000d50


	//----- nvinfo : EIATTR_CRS_STACK_SIZE
	.align		4
.L_31:
        /*0040*/ 	.byte	0x04, 0x1e
        /*0042*/ 	.short	(.L_33 - .L_32)
.L_32:
        /*0044*/ 	.word	0x00000000


	//----- nvinfo : EIATTR_CBANK_PARAM_SIZE
	.align		4
.L_33:
        /*0048*/ 	.byte	0x03, 0x19
        /*004a*/ 	.short	0x0010


	//----- nvinfo : EIATTR_PARAM_CBANK
	.align		4
        /*004c*/ 	.byte	0x04, 0x0a
        /*004e*/ 	.short	(.L_35 - .L_34)
	.align		4
.L_34:
        /*0050*/ 	.word	index@(.nv.constant0._Z10aesEncryptP4nodeS0_)
        /*0054*/ 	.short	0x0380
        /*0056*/ 	.short	0x0010


	//----- nvinfo : EIATTR_SW_WAR
	.align		4
.L_35:
        /*0058*/ 	.byte	0x04, 0x36
        /*005a*/ 	.short	(.L_37 - .L_36)
.L_36:
        /*005c*/ 	.word	0x00000008
.L_37:


//--------------------- .nv.info._Z14gostDecipheredPyS_ --------------------------
	.section	.nv.info._Z14gostDecipheredPyS_,"",@"SHT_CUDA_INFO"
	.sectionflags	@""
	.align	4


	//----- nvinfo : EIATTR_CUDA_API_VERSION
	.align		4
        /*0000*/ 	.byte	0x04, 0x37
        /*0002*/ 	.short	(.L_39 - .L_38)
.L_38:
        /*0004*/ 	.word	0x00000082


	//----- nvinfo : EIATTR_KPARAM_INFO
	.align		4
.L_39:
        /*0008*/ 	.byte	0x04, 0x17
        /*000a*/ 	.short	(.L_41 - .L_40)
.L_40:
        /*000c*/ 	.word	0x00000000
        /*0010*/ 	.short	0x0001
        /*0012*/ 	.short	0x0008
        /*0014*/ 	.byte	0x00, 0xf5, 0x21, 0x00


	//----- nvinfo : EIATTR_KPARAM_INFO
	.align		4
.L_41:
        /*0018*/ 	.byte	0x04, 0x17
        /*001a*/ 	.short	(.L_43 - .L_42)
.L_42:
        /*001c*/ 	.word	0x00000000
        /*0020*/ 	.short	0x0000
        /*0022*/ 	.short	0x0000
        /*0024*/ 	.byte	0x00, 0xf5, 0x21, 0x00


	//----- nvinfo : EIATTR_SPARSE_MMA_MASK
	.align		4
.L_43:
        /*0028*/ 	.byte	0x03, 0x50
        /*002a*/ 	.short	0x0000


	//----- nvinfo : EIATTR_MAXREG_COUNT
	.align		4
        /*002c*/ 	.byte	0x03, 0x1b
        /*002e*/ 	.short	0x00ff


	//----- nvinfo : EIATTR_MERCURY_ISA_VERSION
	.align		4
        /*0030*/ 	.byte	0x03, 0x5f
        /*0032*/ 	.short	0x0101


	//----- nvinfo : EIATTR_VRC_CTA_INIT_COUNT
	.align		4
        /*0034*/ 	.byte	0x02, 0x4a
	.zero		1
	.zero		1


	//----- nvinfo : EIATTR_EXIT_INSTR_OFFSETS
	.align		4
        /*0038*/ 	.byte	0x04, 0x1c
        /*003a*/ 	.short	(.L_45 - .L_44)


	//   ....[0]....
.L_44:
        /*003c*/ 	.word	0x00000820


	//----- nvinfo : EIATTR_CBANK_PARAM_SIZE
	.align		4
.L_45:
        /*0040*/ 	.byte	0x03, 0x19
        /*0042*/ 	.short	0x0010


	//----- nvinfo : EIATTR_PARAM_CBANK
	.align		4
        /*0044*/ 	.byte	0x04, 0x0a
        /*0046*/ 	.short	(.L_47 - .L_46)
	.align		4
.L_46:
        /*0048*/ 	.word	index@(.nv.constant0._Z14gostDecipheredPyS_)
        /*004c*/ 	.short	0x0380
        /*004e*/ 	.short	0x0010


	//----- nvinfo : EIATTR_SW_WAR
	.align		4
.L_47:
        /*0050*/ 	.byte	0x04, 0x36
        /*0052*/ 	.short	(.L_49 - .L_48)
.L_48:
        /*0054*/ 	.word	0x00000008
.L_49:


//--------------------- .nv.info._Z11gostEncryptPyS_ --------------------------
	.section	.nv.info._Z11gostEncryptPyS_,"",@"SHT_CUDA_INFO"
	.sectionflags	@""
	.align	4


	//----- nvinfo : EIATTR_CUDA_API_VERSION
	.align		4
        /*0000*/ 	.byte	0x04, 0x37
        /*0002*/ 	.short	(.L_51 - .L_50)
.L_50:
        /*0004*/ 	.word	0x00000082


	//----- nvinfo : EIATTR_KPARAM_INFO
	.align		4
.L_51:
        /*0008*/ 	.byte	0x04, 0x17
        /*000a*/ 	.short	(.L_53 - .L_52)
.L_52:
        /*000c*/ 	.word	0x00000000
        /*0010*/ 	.short	0x0001
        /*0012*/ 	.short	0x0008
        /*0014*/ 	.byte	0x00, 0xf5, 0x21, 0x00


	//----- nvinfo : EIATTR_KPARAM_INFO
	.align		4
.L_53:
        /*0018*/ 	.byte	0x04, 0x17
        /*001a*/ 	.short	(.L_55 - .L_54)
.L_54:
        /*001c*/ 	.word	0x00000000
        /*0020*/ 	.short	0x0000
        /*0022*/ 	.short	0x0000
        /*0024*/ 	.byte	0x00, 0xf5, 0x21, 0x00


	//----- nvinfo : EIATTR_SPARSE_MMA_MASK
	.align		4
.L_55:
        /*0028*/ 	.byte	0x03, 0x50
        /*002a*/ 	.short	0x0000


	//----- nvinfo : EIATTR_MAXREG_COUNT
	.align		4
        /*002c*/ 	.byte	0x03, 0x1b
        /*002e*/ 	.short	0x00ff


	//----- nvinfo : EIATTR_MERCURY_ISA_VERSION
	.align		4
        /*0030*/ 	.byte	0x03, 0x5f
        /*0032*/ 	.short	0x0101


	//----- nvinfo : EIATTR_VRC_CTA_INIT_COUNT
	.align		4
        /*0034*/ 	.byte	0x02, 0x4a
	.zero		1
	.zero		1


	//----- nvinfo : EIATTR_EXIT_INSTR_OFFSETS
	.align		4
        /*0038*/ 	.byte	0x04, 0x1c
        /*003a*/ 	.short	(.L_57 - .L_56)


	//   ....[0]....
.L_56:
        /*003c*/ 	.word	0x00000820


	//----- nvinfo : EIATTR_CBANK_PARAM_SIZE
	.align		4
.L_57:
        /*0040*/ 	.byte	0x03, 0x19
        /*0042*/ 	.short	0x0010


	//----- nvinfo : EIATTR_PARAM_CBANK
	.align		4
        /*0044*/ 	.byte	0x04, 0x0a
        /*0046*/ 	.short	(.L_59 - .L_58)
	.align		4
.L_58:
        /*0048*/ 	.word	index@(.nv.constant0._Z11gostEncryptPyS_)
        /*004c*/ 	.short	0x0380
        /*004e*/ 	.short	0x0010


	//----- nvinfo : EIATTR_SW_WAR
	.align		4
.L_59:
        /*0050*/ 	.byte	0x04, 0x36
        /*0052*/ 	.short	(.L_61 - .L_60)
.L_60:
        /*0054*/ 	.word	0x00000008
.L_61:


//--------------------- .nv.callgraph             --------------------------
	.section	.nv.callgraph,"",@"SHT_CUDA_CALLGRAPH"
	.align	4
	.sectionentsize	8
	.align		4
        /*0000*/ 	.word	0x00000000
	.align		4
        /*0004*/ 	.word	0xffffffff
	.align		4
        /*0008*/ 	.word	0x00000000
	.align		4
        /*000c*/ 	.word	0xfffffffe
	.align		4
        /*0010*/ 	.word	0x00000000
	.align		4
        /*0014*/ 	.word	0xfffffffd
	.align		4
        /*0018*/ 	.word	0x00000000
	.align		4
        /*001c*/ 	.word	0xfffffffc


//--------------------- .nv.constant3             --------------------------
	.section	.nv.constant3,"a",@progbits
	.align	4
.nv.constant3:
	.type		gKey,@object
	.size		gKey,(gTable - gKey)
gKey:
	.zero		32
	.type		gTable,@object
	.size		gTable,(gSubTable - gTable)
gTable:
	.zero		256
	.type		gSubTable,@object
	.size		gSubTable,(gAesKey - gSubTable)
gSubTable:
	.zero		256
	.type		gAesKey,@object
	.size		gAesKey,(.L_3 - gAesKey)
gAesKey:
	.zero		32
.L_3:


//--------------------- .text._Z10aesEncryptP4nodeS0_ --------------------------
	.section	.text._Z10aesEncryptP4nodeS0_,"ax",@progbits
	.align	128
        .global         _Z10aesEncryptP4nodeS0_
        .type           _Z10aesEncryptP4nodeS0_,@function
        .size           _Z10aesEncryptP4nodeS0_,(.L_x_16 - _Z10aesEncryptP4nodeS0_)
        .other          _Z10aesEncryptP4nodeS0_,@"STO_CUDA_ENTRY STV_DEFAULT"
_Z10aesEncryptP4nodeS0_:
.text._Z10aesEncryptP4nodeS0_:
[----:B------:R-:W-:Y:S01]  /*0000*/  LDC R1, c[0x0][0x37c] ;  /* 0x0000df00ff017b82 */ /* 0x000fe20000000800 */
[----:B------:R-:W0:Y:S07]  /*0010*/  S2R R5, SR_CTAID.X ;  /* 0x0000000000057919 */ /* 0x000e2e0000002500 */
[----:B------:R-:W1:Y:S01]  /*0020*/  LDC.64 R2, c[0x0][0x380] ;  /* 0x0000e000ff027b82 */ /* 0x000e620000000a00 */
[----:B------:R-:W0:Y:S01]  /*0030*/  LDCU UR4, c[0x0][0x360] ;  /* 0x00006c00ff0477ac */ /* 0x000e220008000800 */
[----:B------:R-:W0:Y:S01]  /*0040*/  S2R R0, SR_TID.X ;  /* 0x0000000000007919 */ /* 0x000e220000002100 */
[----:B------:R-:W2:Y:S01]  /*0050*/  LDCU.64 UR6, c[0x0][0x358] ;  /* 0x00006b00ff0677ac */ /* 0x000ea20008000a00 */
[----:B0-----:R-:W-:-:S04]  /*0060*/  IMAD R5, R5, UR4, R0 ;  /* 0x0000000405057c24 */ /* 0x001fc8000f8e0200 */
[----:B-1----:R-:W-:-:S05]  /*0070*/  IMAD.WIDE R2, R5, 0x10, R2 ;  /* 0x0000001005027825 */ /* 0x002fca00078e0202 */
[----:B--2---:R-:W2:Y:S04]  /*0080*/  LDG.E.U8 R9, desc[UR6][R2.64+0x1] ;  /* 0x0000010602097981 */ /* 0x004ea8000c1e1100 */
[----:B------:R-:W3:Y:S04]  /*0090*/  LDG.E.U8 R7, desc[UR6][R2.64] ;  /* 0x0000000602077981 */ /* 0x000ee8000c1e1100 */
[----:B------:R-:W4:Y:S04]  /*00a0*/  LDG.E.U8 R11, desc[UR6][R2.64+0x2] ;  /* 0x00000206020b7981 */ /* 0x000f28000c1e1100 */
[----:B------:R-:W5:Y:S04]  /*00b0*/  LDG.E.U8 R10, desc[UR6][R2.64+0x5] ;  /* 0x00000506020a7981 */ /* 0x000f68000c1e1100 */
        /* <DEDUP_REMOVED lines=11> */
[----:B------:R-:W5:Y:S01]  /*0170*/  LDG.E.U8 R5, desc[UR6][R2.64+0xe] ;  /* 0x00000e0602057981 */ /* 0x000f62000c1e1100 */
[----:B------:R-:W-:Y:S01]  /*0180*/  UMOV UR4, URZ ;  /* 0x000000ff00047c82 */ /* 0x000fe20008000000 */
[----:B--2---:R-:W0:Y:S08]  /*0190*/  LDC.U8 R9, c[0x3][R9+0x120] ;  /* 0x00c0480009097b82 */ /* 0x004e300000000000 */
[----:B---3--:R-:W1:Y:S08]  /*01a0*/  LDC.U8 R7, c[0x3][R7+0x120] ;  /* 0x00c0480007077b82 */ /* 0x008e700000000000 */
[----:B----4-:R-:W2:Y:S08]  /*01b0*/  LDC.U8 R11, c[0x3][R11+0x120] ;  /* 0x00c048000b0b7b82 */ /* 0x010eb00000000000 */
[----:B-----5:R3:W4:Y:S08]  /*01c0*/  LDC.U8 R17, c[0x3][R10+0x120] ;  /* 0x00c048000a117b82 */ /* 0x0207300000000000 */
[----:B------:R-:W5:Y:S08]  /*01d0*/  LDC.U8 R19, c[0x3][R12+0x120] ;  /* 0x00c048000c137b82 */ /* 0x000f700000000000 */
[----:B------:R-:W5:Y:S08]  /*01e0*/  LDC.U8 R21, c[0x3][R14+0x120] ;  /* 0x00c048000e157b82 */ /* 0x000f700000000000 */
[----:B------:R-:W5:Y:S08]  /*01f0*/  LDC.U8 R23, c[0x3][R16+0x120] ;  /* 0x00c0480010177b82 */ /* 0x000f700000000000 */
[----:B------:R-:W5:Y:S08]  /*0200*/  LDC.U8 R25, c[0x3][R18+0x120] ;  /* 0x00c0480012197b82 */ /* 0x000f700000000000 */
[----:B------:R-:W5:Y:S08]  /*0210*/  LDC.U8 R27, c[0x3][R20+0x120] ;  /* 0x00c04800141b7b82 */ /* 0x000f700000000000 */
[----:B------:R-:W5:Y:S08]  /*0220*/  LDC.U8 R29, c[0x3][R22+0x120] ;  /* 0x00c04800161d7b82 */ /* 0x000f700000000000 */
[----:B------:R4:W5:Y:S08]  /*0230*/  LDC.U8 R24, c[0x3][R0+0x120] ;  /* 0x00c0480000187b82 */ /* 0x0009700000000000 */
[----:B------:R-:W5:Y:S08]  /*0240*/  LDC.U8 R4, c[0x3][R4+0x120] ;  /* 0x00c0480004047b82 */ /* 0x000f700000000000 */
[----:B------:R1:W5:Y:S08]  /*0250*/  LDC.U8 R15, c[0x3][R8+0x120] ;  /* 0x00c04800080f7b82 */ /* 0x0003700000000000 */
[----:B------:R-:W5:Y:S08]  /*0260*/  LDC.U8 R13, c[0x3][R13+0x120] ;  /* 0x00c048000d0d7b82 */ /* 0x000f700000000000 */
[----:B------:R-:W5:Y:S08]  /*0270*/  LDC.U8 R6, c[0x3][R6+0x120] ;  /* 0x00c0480006067b82 */ /* 0x000f700000000000 */
[----:B------:R-:W5:Y:S01]  /*0280*/  LDC.U8 R5, c[0x3][R5+0x120] ;  /* 0x00c0480005057b82 */ /* 0x000f620000000000 */
[----:B---3--:R-:W-:Y:S01]  /*0290*/  HFMA2 R10, -RZ, RZ, 0.1986083984375, 5856 ;  /* 0x325b6db8ff0a7431 */ /* 0x008fe200000001ff */
[----:B0-----:R0:W-:Y:S01]  /*02a0*/  STG.E.U8 desc[UR6][R2.64+0x1], R9 ;  /* 0x0000010902007986 */ /* 0x0011e2000c101106 */
[----:B-1----:R-:W-:-:S03]  /*02b0*/  MOV R8, 0x3fb8aa3b ;  /* 0x3fb8aa3b00087802 */ /* 0x002fc60000000f00 */
[----:B------:R1:W-:Y:S01]  /*02c0*/  STG.E.U8 desc[UR6][R2.64], R7 ;  /* 0x0000000702007986 */ /* 0x0003e2000c101106 */
[----:B0-----:R-:W-:Y:S02]  /*02d0*/  HFMA2 R9, -RZ, RZ, 1.642578125, 10.2890625 ;  /* 0x3e924925ff097431 */ /* 0x001fe400000001ff */
[----:B------:R-:W-:Y:S01]  /*02e0*/  FFMA R8, R10, R8, -5.2486509360960553749e-08 ;  /* 0xb3616d870a087423 */ /* 0x000fe20000000008 */
[----:B-1----:R-:W-:Y:S01]  /*02f0*/  FFMA R7, RZ, 1.4426950216293334961, RZ ;  /* 0x3fb8aa3bff077823 */ /* 0x002fe200000000ff */
[----:B--2---:R-:W-:Y:S03]  /*0300*/  STG.E.U8 desc[UR6][R2.64+0x2], R11 ;  /* 0x0000020b02007986 */ /* 0x004fe6000c101106 */
[----:B----4-:R-:W-:Y:S01]  /*0310*/  FADD R0, RZ, R7 ;  /* 0x00000007ff007221 */ /* 0x010fe20000000000 */
[----:B------:R-:W-:Y:S01]  /*0320*/  STG.E.U8 desc[UR6][R2.64+0x5], R17 ;  /* 0x0000051102007986 */ /* 0x000fe2000c101106 */
[----:B------:R-:W-:-:S03]  /*0330*/  FFMA R8, -R9, 1.9251366722983220825e-08, R8 ;  /* 0x32a55e3409087823 */ /* 0x000fc60000000108 */
[----:B-----5:R-:W-:Y:S01]  /*0340*/  STG.E.U8 desc[UR6][R2.64+0x6], R19 ;  /* 0x0000061302007986 */ /* 0x020fe2000c101106 */
[----:B------:R-:W-:-:S03]  /*0350*/  FFMA R0, RZ, RZ, R0 ;  /* 0x000000ffff007223 */ /* 0x000fc60000000000 */
[----:B------:R-:W-:Y:S04]  /*0360*/  STG.E.U8 desc[UR6][R2.64+0x7], R21 ;  /* 0x0000071502007986 */ /* 0x000fe8000c101106 */
[----:B------:R-:W-:Y:S04]  /*0370*/  STG.E.U8 desc[UR6][R2.64+0x8], R23 ;  /* 0x0000081702007986 */ /* 0x000fe8000c101106 */
[----:B------:R-:W-:Y:S04]  /*0380*/  STG.E.U8 desc[UR6][R2.64+0x9], R25 ;  /* 0x0000091902007986 */ /* 0x000fe8000c101106 */
[----:B------:R-:W-:Y:S04]  /*0390*/  STG.E.U8 desc[UR6][R2.64+0xa], R27 ;  /* 0x00000a1b02007986 */ /* 0x000fe8000c101106 */
[----:B------:R-:W-:Y:S04]  /*03a0*/  STG.E.U8 desc[UR6][R2.64+0xb], R29 ;  /* 0x00000b1d02007986 */ /* 0x000fe8000c101106 */
[----:B------:R-:W-:Y:S04]  /*03b0*/  STG.E.U8 desc[UR6][R2.64+0xd], R24 ;  /* 0x00000d1802007986 */ /* 0x000fe8000c101106 */
[----:B------:R-:W-:Y:S01]  /*03c0*/  STG.E.U8 desc[UR6][R2.64+0xf], R4 ;  /* 0x00000f0402007986 */ /* 0x000fe2000c101106 */
[----:B------:R-:W-:-:S03]  /*03d0*/  FFMA R8, R10, 0.029808623716235160828, R8 ;  /* 0x3cf431370a087823 */ /* 0x000fc60000000008 */
[----:B------:R0:W-:Y:S01]  /*03e0*/  STG.E.U8 desc[UR6][R2.64+0x4], R15 ;  /* 0x0000040f02007986 */ /* 0x0001e2000c101106 */
[----:B------:R-:W-:-:S03]  /*03f0*/  FFMA R8, -R9, 0.0099362079054117202759, R8 ;  /* 0x3c22cb7a09087823 */ /* 0x000fc60000000108 */
[----:B------:R1:W-:Y:S01]  /*0400*/  STG.E.U8 desc[UR6][R2.64+0x3], R13 ;  /* 0x0000030d02007986 */ /* 0x0003e2000c101106 */
[----:B0-----:R-:W-:-:S04]  /*0410*/  FFMA R15, RZ, RZ, R0 ;  /* 0x000000ffff0f7223 */ /* 0x001fc80000000000 */
[C---:B------:R-:W-:Y:S01]  /*0420*/  FADD R0, R15.reuse, 2 ;  /* 0x400000000f007421 */ /* 0x040fe20000000000 */
[----:B------:R-:W-:Y:S01]  /*0430*/  FADD R12, R15, 1 ;  /* 0x3f8000000f0c7421 */ /* 0x000fe20000000000 */
[----:B-1----:R-:W-:Y:S01]  /*0440*/  FADD R13, R8, 1.5878014564514160156 ;  /* 0x3fcb3d14080d7421 */ /* 0x002fe20000000000 */
[----:B------:R0:W-:Y:S01]  /*0450*/  STG.E.U8 desc[UR6][R2.64+0xc], R6 ;  /* 0x00000c0602007986 */ /* 0x0001e2000c101106 */
[----:B------:R-:W-:-:S03]  /*0460*/  FADD R14, R0, -2 ;  /* 0xc0000000000e7421 */ /* 0x000fc60000000000 */
[----:B------:R1:W-:Y:S01]  /*0470*/  STG.E.U8 desc[UR6][R2.64+0xe], R5 ;  /* 0x00000e0502007986 */ /* 0x0003e2000c101106 */
[----:B------:R-:W-:Y:S01]  /*0480*/  FADD R14, R15, -R14 ;  /* 0x8000000e0f0e7221 */ /* 0x000fe20000000000 */
[----:B0-----:R-:W-:Y:S01]  /*0490*/  FADD R6, R12, -1 ;  /* 0xbf8000000c067421 */ /* 0x001fe20000000000 */
[----:B-1----:R-:W-:-:S03]  /*04a0*/  FADD R5, R13, -1.5878014564514160156 ;  /* 0xbfcb3d140d057421 */ /* 0x002fc60000000000 */
[----:B------:R-:W-:Y:S01]  /*04b0*/  FADD R15, R15, -R6 ;  /* 0x800000060f0f7221 */ /* 0x000fe20000000000 */
[----:B------:R-:W-:-:S07]  /*04c0*/  FADD R16, R8, -R5 ;  /* 0x8000000508107221 */ /* 0x000fce0000000000 */
.L_x_10:
[----:B------:R-:W-:Y:S01]  /*04d0*/  IADD3 R6, P0, PT, R2, UR4, RZ ;  /* 0x0000000402067c10 */ /* 0x000fe2000ff1e0ff */
[----:B------:R-:W-:Y:S01]  /*04e0*/  UIADD3 UR4, UPT, UPT, UR4, 0x1, URZ ;  /* 0x0000000104047890 */ /* 0x000fe2000fffe0ff */
[----:B------:R-:W-:Y:S02]  /*04f0*/  UMOV UR5, URZ ;  /* 0x000000ff00057c82 */ /* 0x000fe40008000000 */
[----:B------:R-:W-:Y:S01]  /*0500*/  IADD3.X R7, PT, PT, RZ, R3, RZ, P0, !PT ;  /* 0x00000003ff077210 */ /* 0x000fe200007fe4ff */
[----:B0-----:R-:W-:-:S11]  /*0510*/  UISETP.NE.AND UP0, UPT, UR4, 0x4, UPT ;  /* 0x000000040400788c */ /* 0x001fd6000bf05270 */
.L_x_9:
[----:B0-----:R-:W-:Y:S02]  /*0520*/  MOV R4, R6 ;  /* 0x0000000600047202 */ /* 0x001fe40000000f00 */
[----:B------:R-:W-:-:S05]  /*0530*/  MOV R5, R7 ;  /* 0x0000000700057202 */ /* 0x000fca0000000f00 */
[----:B------:R-:W2:Y:S01]  /*0540*/  LDG.E.U8 R7, desc[UR6][R4.64] ;  /* 0x0000000604077981 */ /* 0x000ea2000c1e1100 */
[----:B------:R-:W-:Y:S01]  /*0550*/  BSSY.RECONVERGENT B0, `(.L_x_0) ;  /* 0x000001e000007945 */ /* 0x000fe20003800200 */
[----:B------:R-:W-:Y:S01]  /*0560*/  HFMA2 R8, -RZ, RZ, 1.875, 0 ;  /* 0x3f800000ff087431 */ /* 0x000fe200000001ff */
[----:B--2---:R-:W-:Y:S02]  /*0570*/  ISETP.NE.AND P0, PT, R7, RZ, PT ;  /* 0x000000ff0700720c */ /* 0x004fe40003f05270 */
[----:B------:R-:W0:Y:S11]  /*0580*/  I2F.U16 R7, R7 ;  /* 0x0000000700077306 */ /* 0x000e360000101000 */
[----:B------:R-:W-:Y:S05]  /*0590*/  @!P0 BRA `(.L_x_1) ;  /* 0x0000000000648947 */ /* 0x000fea0003800000 */
[CC--:B0-----:R-:W-:Y:S01]  /*05a0*/  FMUL R9, R0.reuse, R7.reuse ;  /* 0x0000000700097220 */ /* 0x0c1fe20000400000 */
[----:B------:R-:W-:Y:S02]  /*05b0*/  MOV R17, 0x391fcb8e ;  /* 0x391fcb8e00117802 */ /* 0x000fe40000000f00 */
[-C--:B------:R-:W-:Y:S01]  /*05c0*/  FSETP.NAN.AND P3, PT, |R7|, |R7|.reuse, PT ;  /* 0x400000070700720b */ /* 0x080fe20003f68200 */
[----:B------:R-:W0:Y:S01]  /*05d0*/  FRND R6, R9 ;  /* 0x0000000900067307 */ /* 0x000e220000201000 */
[----:B------:R-:W-:Y:S01]  /*05e0*/  FFMA R11, R0, R7, -R9 ;  /* 0x00000007000b7223 */ /* 0x000fe20000000809 */
[----:B------:R-:W-:-:S03]  /*05f0*/  FSETP.GT.AND P1, PT, |R9|, 152, PT ;  /* 0x431800000900780b */ /* 0x000fc60003f24200 */
[----:B------:R-:W-:Y:S01]  /*0600*/  FFMA R11, R14, R7, R11 ;  /* 0x000000070e0b7223 */ /* 0x000fe2000000000b */
[----:B0-----:R-:W-:Y:S01]  /*0610*/  FADD R8, R9, -R6 ;  /* 0x8000000609087221 */ /* 0x001fe20000000000 */
[----:B------:R-:W-:-:S03]  /*0620*/  FSETP.GT.AND P2, PT, R6, RZ, PT ;  /* 0x000000ff0600720b */ /* 0x000fc60003f44000 */
[----:B------:R-:W-:Y:S01]  /*0630*/  FADD R8, R8, R11 ;  /* 0x0000000b08087221 */ /* 0x000fe20000000000 */
[----:B------:R-:W-:Y:S02]  /*0640*/  SEL R6, RZ, 0x83000000, P2 ;  /* 0x83000000ff067807 */ /* 0x000fe40001000000 */
[----:B------:R-:W-:Y:S01]  /*0650*/  FSETP.GEU.AND P2, PT, R9, RZ, PT ;  /* 0x000000ff0900720b */ /* 0x000fe20003f4e000 */
[----:B------:R-:W-:Y:S01]  /*0660*/  FFMA R11, R8, R17, 0.0013391353422775864601 ;  /* 0x3aaf85ed080b7423 */ /* 0x000fe20000000011 */
[----:B------:R-:W-:-:S03]  /*0670*/  IADD3 R10, PT, PT, R6, 0x7f000000, RZ ;  /* 0x7f000000060a7810 */ /* 0x000fc60007ffe0ff */
[C---:B------:R-:W-:Y:S02]  /*0680*/  FFMA R17, R8.reuse, R11, 0.0096188392490148544312 ;  /* 0x3c1d985608117423 */ /* 0x040fe4000000000b */
[----:B------:R-:W0:Y:S02]  /*0690*/  F2I.NTZ R11, R9 ;  /* 0x00000009000b7305 */ /* 0x000e240000203100 */
[----:B------:R-:W-:-:S04]  /*06a0*/  FFMA R17, R8, R17, 0.055503588169813156128 ;  /* 0x3d6357bb08117423 */ /* 0x000fc80000000011 */
[----:B------:R-:W-:-:S04]  /*06b0*/  FFMA R17, R8, R17, 0.24022644758224487305 ;  /* 0x3e75fdec08117423 */ /* 0x000fc80000000011 */
[----:B------:R-:W-:-:S04]  /*06c0*/  FFMA R17, R8, R17, 0.69314718246459960938 ;  /* 0x3f31721808117423 */ /* 0x000fc80000000011 */
[----:B------:R-:W-:Y:S01]  /*06d0*/  FFMA R17, R8, R17, 1 ;  /* 0x3f80000008117423 */ /* 0x000fe20000000011 */
[----:B0-----:R-:W-:Y:S02]  /*06e0*/  LEA R11, R11, -R6, 0x17 ;  /* 0x800000060b0b7211 */ /* 0x001fe400078eb8ff */
[----:B------:R-:W-:Y:S01]  /*06f0*/  FSEL R8, RZ, +INF , !P2 ;  /* 0x7f800000ff087808 */ /* 0x000fe20005000000 */
[----:B------:R-:W-:-:S04]  /*0700*/  FMUL R10, R10, R17 ;  /* 0x000000110a0a7220 */ /* 0x000fc80000400000 */
[----:B------:R-:W-:Y:S01]  /*0710*/  @!P1 FMUL R8, R11, R10 ;  /* 0x0000000a0b089220 */ /* 0x000fe20000400000 */
[----:B------:R-:W-:-:S07]  /*0720*/  @P3 FADD R8, R7, 4 ;  /* 0x4080000007083421 */ /* 0x000fce0000000000 */
.L_x_1:
[----:B------:R-:W-:Y:S05]  /*0730*/  BSYNC.RECONVERGENT B0 ;  /* 0x0000000000007941 */ /* 0x000fea0003800200 */
.L_x_0:
[----:B------:R-:W1:Y:S01]  /*0740*/  F2I.S64.TRUNC R8, R8 ;  /* 0x0000000800087311 */ /* 0x000e62000020d900 */
[----:B------:R-:W-:Y:S01]  /*0750*/  BSSY.RECONVERGENT B0, `(.L_x_2) ;  /* 0x000001d000007945 */ /* 0x000fe20003800200 */
[----:B------:R-:W-:Y:S01]  /*0760*/  HFMA2 R11, -RZ, RZ, 1.875, 0 ;  /* 0x3f800000ff0b7431 */ /* 0x000fe200000001ff */
[----:B------:R-:W-:Y:S02]  /*0770*/  MOV R6, 0x3f800000 ;  /* 0x3f80000000067802 */ /* 0x000fe40000000f00 */
[----:B------:R-:W-:Y:S05]  /*0780*/  @!P0 BRA `(.L_x_3) ;  /* 0x0000000000648947 */ /* 0x000fea0003800000 */
[-C--:B0-----:R-:W-:Y:S01]  /*0790*/  FMUL R10, R13, R7.reuse ;  /* 0x000000070d0a7220 */ /* 0x081fe20000400000 */
        /* <DEDUP_REMOVED lines=24> */
.L_x_3:
[----:B------:R-:W-:Y:S05]  /*0920*/  BSYNC.RECONVERGENT B0 ;  /* 0x0000000000007941 */ /* 0x000fea0003800200 */
.L_x_2:
[----:B------:R-:W-:Y:S04]  /*0930*/  BSSY.RECONVERGENT B0, `(.L_x_4) ;  /* 0x000001b000007945 */ /* 0x000fe80003800200 */
        /* <DEDUP_REMOVED lines=26> */
.L_x_5:
[----:B------:R-:W-:Y:S05]  /*0ae0*/  BSYNC.RECONVERGENT B0 ;  /* 0x0000000000007941 */ /* 0x000fea0003800200 */
.L_x_4:
[----:B------:R-:W-:Y:S01]  /*0af0*/  FFMA R6, R11, 3, R6 ;  /* 0x404000000b067823 */ /* 0x000fe20000000006 */
[----:B-1----:R-:W-:Y:S01]  /*0b00*/  IADD3 R20, P0, PT, R8, 0x1, RZ ;  /* 0x0000000108147810 */ /* 0x002fe20007f1e0ff */
[----:B------:R-:W-:Y:S01]  /*0b10*/  UIADD3 UR5, UPT, UPT, UR5, 0x1, URZ ;  /* 0x0000000105057890 */ /* 0x000fe2000fffe0ff */
[----:B------:R-:W-:Y:S01]  /*0b20*/  BSSY.RECONVERGENT B0, `(.L_x_6) ;  /* 0x000001d000007945 */ /* 0x000fe20003800200 */
[----:B0-----:R-:W-:Y:S01]  /*0b30*/  FADD R6, R7, R6 ;  /* 0x0000000607067221 */ /* 0x001fe20000000000 */
[----:B------:R-:W-:Y:S01]  /*0b40*/  IADD3.X R19, PT, PT, RZ, R9, RZ, P0, !PT ;  /* 0x00000009ff137210 */ /* 0x000fe200007fe4ff */
[----:B------:R-:W-:Y:S02]  /*0b50*/  UISETP.NE.AND UP1, UPT, UR5, 0x4, UPT ;  /* 0x000000040500788c */ /* 0x000fe4000bf25270 */
[----:B------:R-:W-:Y:S01]  /*0b60*/  FADD R6, R6, 2 ;  /* 0x4000000006067421 */ /* 0x000fe20000000000 */
[----:B------:R-:W-:-:S05]  /*0b70*/  ISETP.NE.U32.AND P0, PT, R19, RZ, PT ;  /* 0x000000ff1300720c */ /* 0x000fca0003f05070 */
[----:B------:R-:W0:Y:S02]  /*0b80*/  F2I.U32.TRUNC.NTZ R6, R6 ;  /* 0x0000000600067305 */ /* 0x000e24000020f000 */
[----:B0-----:R-:W-:-:S06]  /*0b90*/  LOP3.LUT R17, R6, 0xff, RZ, 0xc0, !PT ;  /* 0x000000ff06117812 */ /* 0x001fcc00078ec0ff */
[----:B------:R-:W-:Y:S05]  /*0ba0*/  @P0 BRA `(.L_x_7) ;  /* 0x0000000000480947 */ /* 0x000fea0003800000 */
[----:B------:R-:W0:Y:S01]  /*0bb0*/  I2F.U32.RP R8, R20 ;  /* 0x0000001400087306 */ /* 0x000e220000209000 */
[----:B------:R-:W-:-:S07]  /*0bc0*/  ISETP.NE.U32.AND P1, PT, R20, RZ, PT ;  /* 0x000000ff1400720c */ /* 0x000fce0003f25070 */
[----:B0-----:R-:W0:Y:S02]  /*0bd0*/  MUFU.RCP R8, R8 ;  /* 0x0000000800087308 */ /* 0x001e240000001000 */
[----:B0-----:R-:W-:-:S06]  /*0be0*/  IADD3 R6, PT, PT, R8, 0xffffffe, RZ ;  /* 0x0ffffffe08067810 */ /* 0x001fcc0007ffe0ff */
[----:B------:R0:W1:Y:S02]  /*0bf0*/  F2I.FTZ.U32.TRUNC.NTZ R7, R6 ;  /* 0x0000000600077305 */ /* 0x000064000021f000 */
[----:B0-----:R-:W-:Y:S01]  /*0c00*/  HFMA2 R6, -RZ, RZ, 0, 0 ;  /* 0x00000000ff067431 */ /* 0x001fe200000001ff */
[----:B-1----:R-:W-:-:S05]  /*0c10*/  IADD3 R9, PT, PT, RZ, -R7, RZ ;  /* 0x80000007ff097210 */ /* 0x002fca0007ffe0ff */
[----:B------:R-:W-:-:S04]  /*0c20*/  IMAD R9, R9, R20, RZ ;  /* 0x0000001409097224 */ /* 0x000fc800078e02ff */
[----:B------:R-:W-:-:S06]  /*0c30*/  IMAD.HI.U32 R10, R7, R9, R6 ;  /* 0x00000009070a7227 */ /* 0x000fcc00078e0006 */
[----:B------:R-:W-:-:S05]  /*0c40*/  IMAD.HI.U32 R10, R10, R17, RZ ;  /* 0x000000110a0a7227 */ /* 0x000fca00078e00ff */
[----:B------:R-:W-:-:S05]  /*0c50*/  IADD3 R10, PT, PT, -R10, RZ, RZ ;  /* 0x000000ff0a0a7210 */ /* 0x000fca0007ffe1ff */
[----:B------:R-:W-:-:S05]  /*0c60*/  IMAD R17, R20, R10, R17 ;  /* 0x0000000a14117224 */ /* 0x000fca00078e0211 */
[----:B------:R-:W-:-:S13]  /*0c70*/  ISETP.GE.U32.AND P0, PT, R17, R20, PT ;  /* 0x000000141100720c */ /* 0x000fda0003f06070 */
[----:B------:R-:W-:-:S04]  /*0c80*/  @P0 IADD3 R17, PT, PT, R17, -R20, RZ ;  /* 0x8000001411110210 */ /* 0x000fc80007ffe0ff */
[----:B------:R-:W-:-:S13]  /*0c90*/  ISETP.GE.U32.AND P0, PT, R17, R20, PT ;  /* 0x000000141100720c */ /* 0x000fda0003f06070 */
[-C--:B------:R-:W-:Y:S02]  /*0ca0*/  @P0 IADD3 R17, PT, PT, R17, -R20.reuse, RZ ;  /* 0x8000001411110210 */ /* 0x080fe40007ffe0ff */
[----:B------:R-:W-:Y:S01]  /*0cb0*/  @!P1 LOP3.LUT R17, RZ, R20, RZ, 0x33, !PT ;  /* 0x00000014ff119212 */ /* 0x000fe200078e33ff */
[----:B------:R-:W-:Y:S06]  /*0cc0*/  BRA `(.L_x_8) ;  /* 0x0000000000087947 */ /* 0x000fec0003800000 */
.L_x_7:
[----:B------:R-:W-:-:S07]  /*0cd0*/  MOV R18, 0xcf0 ;  /* 0x00000cf000127802 */ /* 0x000fce0000000f00 */
[----:B------:R-:W-:Y:S05]  /*0ce0*/  CALL.REL.NOINC `($__internal_0_$__cuda_sm20_rem_s64) ;  /* 0x00000000001c7944 */ /* 0x000fea0003c00000 */
.L_x_8:
[----:B------:R-:W-:Y:S05]  /*0cf0*/  BSYNC.RECONVERGENT B0 ;  /* 0x0000000000007941 */ /* 0x000fea0003800200 */
.L_x_6:
[----:B------:R0:W-:Y:S01]  /*0d00*/  STG.E.U8 desc[UR6][R4.64], R17 ;  /* 0x0000001104007986 */ /* 0x0001e2000c101106 */
[----:B------:R-:W-:-:S04]  /*0d10*/  IADD3 R6, P0, PT, R4, 0x4, RZ ;  /* 0x0000000404067810 */ /* 0x000fc80007f1e0ff */
[----:B------:R-:W-:Y:S01]  /*0d20*/  IADD3.X R7, PT, PT, RZ, R5, RZ, P0, !PT ;  /* 0x00000005ff077210 */ /* 0x000fe200007fe4ff */
[----:B------:R-:W-:Y:S08]  /*0d30*/  BRA.U UP1, `(.L_x_9) ;  /* 0xfffffff501f87547 */ /* 0x000ff0000b83ffff */
[----:B------:R-:W-:Y:S05]  /*0d40*/  BRA.U UP0, `(.L_x_10) ;  /* 0xfffffff500e07547 */ /* 0x000fea000b83ffff */
[----:B------:R-:W-:Y:S05]  /*0d50*/  EXIT ;  /* 0x000000000000794d */ /* 0x000fea0003800000 */
        .weak           $__internal_0_$__cuda_sm20_rem_s64
        .type           $__internal_0_$__cuda_sm20_rem_s64,@function
        .size           $__internal_0_$__cuda_sm20_rem_s64,(.L_x_16 - $__internal_0_$__cuda_sm20_rem_s64)
$__internal_0_$__cuda_sm20_rem_s64:
[-C--:B------:R-:W-:Y:S02]  /*0d60*/  IADD3 R7, P1, PT, RZ, -R20.reuse, RZ ;  /* 0x80000014ff077210 */ /* 0x080fe40007f3e0ff */
[----:B------:R-:W-:Y:S02]  /*0d70*/  ISETP.GE.AND P0, PT, R19, RZ, PT ;  /* 0x000000ff1300720c */ /* 0x000fe40003f06270 */
[-C--:B------:R-:W-:Y:S02]  /*0d80*/  IADD3.X R8, PT, PT, RZ, ~R19.reuse, RZ, P1, !PT ;  /* 0x80000013ff087210 */ /* 0x080fe40000ffe4ff */
[----:B------:R-:W-:Y:S02]  /*0d90*/  SEL R6, R7, R20, !P0 ;  /* 0x0000001407067207 */ /* 0x000fe40004000000 */
[----:B------:R-:W-:-:S04]  /*0da0*/  SEL R7, R8, R19, !P0 ;  /* 0x0000001308077207 */ /* 0x000fc80004000000 */
[----:B------:R-:W0:Y:S08]  /*0db0*/  I2F.U64.RP R21, R6 ;  /* 0x0000000600157312 */ /* 0x000e300000309000 */
[----:B0-----:R-:W0:Y:S02]  /*0dc0*/  MUFU.RCP R21, R21 ;  /* 0x0000001500157308 */ /* 0x001e240000001000 */
[----:B0-----:R-:W-:-:S06]  /*0dd0*/  IADD3 R8, PT, PT, R21, 0x1ffffffe, RZ ;  /* 0x1ffffffe15087810 */ /* 0x001fcc0007ffe0ff */
[----:B------:R-:W0:Y:S02]  /*0de0*/  F2I.U64.TRUNC R8, R8 ;  /* 0x0000000800087311 */ /* 0x000e24000020d800 */
[----:B0-----:R-:W-:-:S04]  /*0df0*/  IMAD.WIDE.U32 R10, R8, R6, RZ ;  /* 0x00000006080a7225 */ /* 0x001fc800078e00ff */
[----:B------:R-:W-:Y:S01]  /*0e00*/  IMAD R11, R8, R7, R11 ;  /* 0x00000007080b7224 */ /* 0x000fe200078e020b */
[----:B------:R-:W-:-:S03]  /*0e10*/  IADD3 R23, P0, PT, RZ, -R10, RZ ;  /* 0x8000000aff177210 */ /* 0x000fc60007f1e0ff */
[----:B------:R-:W-:Y:S02]  /*0e20*/  IMAD R11, R9, R6, R11 ;  /* 0x00000006090b7224 */ /* 0x000fe400078e020b */
[----:B------:R-:W-:-:S03]  /*0e30*/  IMAD.HI.U32 R10, R8, R23, RZ ;  /* 0x00000017080a7227 */ /* 0x000fc600078e00ff */
[----:B------:R-:W-:Y:S02]  /*0e40*/  IADD3.X R25, PT, PT, RZ, ~R11, RZ, P0, !PT ;  /* 0x8000000bff197210 */ /* 0x000fe400007fe4ff */
[----:B------:R-:W-:-:S03]  /*0e50*/  MOV R11, R8 ;  /* 0x00000008000b7202 */ /* 0x000fc60000000f00 */
[-C--:B------:R-:W-:Y:S02]  /*0e60*/  IMAD R27, R9, R25.reuse, RZ ;  /* 0x00000019091b7224 */ /* 0x080fe400078e02ff */
[----:B------:R-:W-:-:S04]  /*0e70*/  IMAD.WIDE.U32 R10, P0, R8, R25, R10 ;  /* 0x00000019080a7225 */ /* 0x000fc8000780000a */
[----:B------:R-:W-:-:S04]  /*0e80*/  IMAD.HI.U32 R21, R9, R25, RZ ;  /* 0x0000001909157227 */ /* 0x000fc800078e00ff */
[----:B------:R-:W-:Y:S01]  /*0e90*/  IMAD.HI.U32 R10, P1, R9, R23, R10 ;  /* 0x00000017090a7227 */ /* 0x000fe2000782000a */
[----:B------:R-:W-:-:S04]  /*0ea0*/  IADD3.X R21, PT, PT, R21, R9, RZ, P0, !PT ;  /* 0x0000000915157210 */ /* 0x000fc800007fe4ff */
[----:B------:R-:W-:-:S04]  /*0eb0*/  IADD3 R11, P2, PT, R27, R10, RZ ;  /* 0x0000000a1b0b7210 */ /* 0x000fc80007f5e0ff */
[----:B------:R-:W-:Y:S01]  /*0ec0*/  IADD3.X R21, PT, PT, RZ, RZ, R21, P2, P1 ;  /* 0x000000ffff157210 */ /* 0x000fe200017e2415 */
[----:B------:R-:W-:-:S04]  /*0ed0*/  IMAD.WIDE.U32 R8, R11, R6, RZ ;  /* 0x000000060b087225 */ /* 0x000fc800078e00ff */
[----:B------:R-:W-:Y:S01]  /*0ee0*/  IMAD R9, R11, R7, R9 ;  /* 0x000000070b097224 */ /* 0x000fe200078e0209 */
[----:B------:R-:W-:-:S03]  /*0ef0*/  IADD3 R23, P0, PT, RZ, -R8, RZ ;  /* 0x80000008ff177210 */ /* 0x000fc60007f1e0ff */
[----:B------:R-:W-:Y:S02]  /*0f00*/  IMAD R9, R21, R6, R9 ;  /* 0x0000000615097224 */ /* 0x000fe400078e0209 */
[----:B------:R-:W-:-:S03]  /*0f10*/  IMAD.HI.U32 R10, R11, R23, RZ ;  /* 0x000000170b0a7227 */ /* 0x000fc600078e00ff */
[----:B------:R-:W-:-:S05]  /*0f20*/  IADD3.X R8, PT, PT, RZ, ~R9, RZ, P0, !PT ;  /* 0x80000009ff087210 */ /* 0x000fca00007fe4ff */
[----:B------:R-:W-:-:S04]  /*0f30*/  IMAD.WIDE.U32 R10, P0, R11, R8, R10 ;  /* 0x000000080b0a7225 */ /* 0x000fc8000780000a */
[C---:B------:R-:W-:Y:S02]  /*0f40*/  IMAD R9, R21.reuse, R8, RZ ;  /* 0x0000000815097224 */ /* 0x040fe400078e02ff */
[----:B------:R-:W-:-:S04]  /*0f50*/  IMAD.HI.U32 R10, P1, R21, R23, R10 ;  /* 0x00000017150a7227 */ /* 0x000fc8000782000a */
[----:B------:R-:W-:Y:S01]  /*0f60*/  IMAD.HI.U32 R22, R21, R8, RZ ;  /* 0x0000000815167227 */ /* 0x000fe200078e00ff */
[----:B------:R-:W-:-:S03]  /*0f70*/  IADD3 R10, P2, PT, R9, R10, RZ ;  /* 0x0000000a090a7210 */ /* 0x000fc60007f5e0ff */
[----:B------:R-:W-:Y:S01]  /*0f80*/  HFMA2 R9, -RZ, RZ, 0, 0 ;  /* 0x00000000ff097431 */ /* 0x000fe200000001ff */
[----:B------:R-:W-:Y:S01]  /*0f90*/  IADD3.X R21, PT, PT, R22, R21, RZ, P0, !PT ;  /* 0x0000001516157210 */ /* 0x000fe200007fe4ff */
[----:B------:R-:W-:-:S03]  /*0fa0*/  IMAD.HI.U32 R8, R10, R17, RZ ;  /* 0x000000110a087227 */ /* 0x000fc600078e00ff */
[----:B------:R-:W-:Y:S01]  /*0fb0*/  IADD3.X R21, PT, PT, RZ, RZ, R21, P2, P1 ;  /* 0x000000ffff157210 */ /* 0x000fe200017e2415 */
[----:B------:R-:W-:-:S04]  /*0fc0*/  IMAD.WIDE.U32 R8, RZ, R10, R8 ;  /* 0x0000000aff087225 */ /* 0x000fc800078e0008 */
[----:B------:R-:W-:-:S05]  /*0fd0*/  IMAD.HI.U32 R8, P0, R21, R17, R8 ;  /* 0x0000001115087227 */ /* 0x000fca0007800008 */
[----:B------:R-:W-:Y:S02]  /*0fe0*/  IADD3 R11, P1, PT, RZ, R8, RZ ;  /* 0x00000008ff0b7210 */ /* 0x000fe40007f3e0ff */
[----:B------:R-:W-:-:S03]  /*0ff0*/  IADD3.X R10, PT, PT, RZ, RZ, RZ, P0, !PT ;  /* 0x000000ffff0a7210 */ /* 0x000fc600007fe4ff */
[----:B------:R-:W-:Y:S01]  /*1000*/  IMAD.WIDE.U32 R8, R11, R6, RZ ;  /* 0x000000060b087225 */ /* 0x000fe200078e00ff */
[----:B------:R-:W-:-:S03]  /*1010*/  IADD3.X R21, PT, PT, RZ, R10, RZ, P1, !PT ;  /* 0x0000000aff157210 */ /* 0x000fc60000ffe4ff */
[----:B------:R-:W-:Y:S01]  /*1020*/  IMAD R11, R11, R7, R9 ;  /* 0x000000070b0b7224 */ /* 0x000fe200078e0209 */
[----:B------:R-:W-:-:S03]  /*1030*/  IADD3 R17, P1, PT, -R8, R17, RZ ;  /* 0x0000001108117210 */ /* 0x000fc60007f3e1ff */
[-C--:B------:R-:W-:Y:S01]  /*1040*/  IMAD R11, R21, R6.reuse, R11 ;  /* 0x00000006150b7224 */ /* 0x080fe200078e020b */
[----:B------:R-:W-:-:S04]  /*1050*/  ISETP.GE.U32.AND P0, PT, R17, R6, PT ;  /* 0x000000061100720c */ /* 0x000fc80003f06070 */
[----:B------:R-:W-:Y:S02]  /*1060*/  IADD3.X R21, PT, PT, RZ, ~R11, RZ, P1, !PT ;  /* 0x8000000bff157210 */ /* 0x000fe40000ffe4ff */
[----:B------:R-:W-:Y:S02]  /*1070*/  IADD3 R9, P1, PT, R17, -R6, RZ ;  /* 0x8000000611097210 */ /* 0x000fe40007f3e0ff */
[CC--:B------:R-:W-:Y:S02]  /*1080*/  ISETP.GE.U32.AND.EX P0, PT, R21.reuse, R7.reuse, PT, P0 ;  /* 0x000000071500720c */ /* 0x0c0fe40003f06100 */
[----:B------:R-:W-:Y:S02]  /*1090*/  IADD3.X R11, PT, PT, R21, ~R7, RZ, P1, !PT ;  /* 0x80000007150b7210 */ /* 0x000fe40000ffe4ff */
[----:B------:R-:W-:Y:S02]  /*10a0*/  SEL R9, R9, R17, P0 ;  /* 0x0000001109097207 */ /* 0x000fe40000000000 */
[----:B------:R-:W-:-:S02]  /*10b0*/  SEL R11, R11, R21, P0 ;  /* 0x000000150b0b7207 */ /* 0x000fc40000000000 */
[CC--:B------:R-:W-:Y:S02]  /*10c0*/  ISETP.GE.U32.AND P0, PT, R9.reuse, R6.reuse, PT ;  /* 0x000000060900720c */ /* 0x0c0fe40003f06070 */
[----:B------:R-:W-:Y:S02]  /*10d0*/  ISETP.NE.U32.AND P1, PT, R20, RZ, PT ;  /* 0x000000ff1400720c */ /* 0x000fe40003f25070 */
[----:B------:R-:W-:Y:S02]  /*10e0*/  IADD3 R6, PT, PT, R9, -R6, RZ ;  /* 0x8000000609067210 */ /* 0x000fe40007ffe0ff */
[----:B------:R-:W-:Y:S02]  /*10f0*/  ISETP.GE.U32.AND.EX P0, PT, R11, R7, PT, P0 ;  /* 0x000000070b00720c */ /* 0x000fe40003f06100 */
[----:B------:R-:W-:Y:S02]  /*1100*/  ISETP.NE.AND.EX P1, PT, R19, RZ, PT, P1 ;  /* 0x000000ff1300720c */ /* 0x000fe40003f25310 */
[----:B------:R-:W-:-:S02]  /*1110*/  SEL R6, R6, R9, P0 ;  /* 0x0000000906067207 */ /* 0x000fc40000000000 */
[----:B------:R-:W-:Y:S02]  /*1120*/  MOV R19, 0x0 ;  /* 0x0000000000137802 */ /* 0x000fe40000000f00 */
[----:B------:R-:W-:-:S04]  /*1130*/  SEL R6, R6, 0xffffffff, P1 ;  /* 0xffffffff06067807 */ /* 0x000fc80000800000 */
[----:B------:R-:W-:Y:S01]  /*1140*/  PRMT R17, R6, 0x7610, R17 ;  /* 0x0000761006117816 */ /* 0x000fe20000000011 */
[----:B------:R-:W-:Y:S06]  /*1150*/  RET.REL.NODEC R18 `(_Z10aesEncryptP4nodeS0_) ;  /* 0xffffffec12a87950 */ /* 0x000fec0003c3ffff */
.L_x_11:
[----:B------:R-:W-:-:S00]  /*1160*/  BRA `(.L_x_11) ;  /* 0xfffffffc00fc7947 */ /* 0x000fc0000383ffff */
[----:B------:R-:W-:-:S00]  /*1170*/  NOP ;  /* 0x0000000000007918 */ /* 0x000fc00000000000 */
        /* <DEDUP_REMOVED lines=8> */
.L_x_16:


//--------------------- .text._Z14gostDecipheredPyS_ --------------------------
	.section	.text._Z14gostDecipheredPyS_,"ax",@progbits
	.align	128
        .global         _Z14gostDecipheredPyS_
        .type           _Z14gostDecipheredPyS_,@function
        .size           _Z14gostDecipheredPyS_,(.L_x_18 - _Z14gostDecipheredPyS_)
        .other          _Z14gostDecipheredPyS_,@"STO_CUDA_ENTRY STV_DEFAULT"
_Z14gostDecipheredPyS_:
.text._Z14gostDecipheredPyS_:
[----:B------:R-:W-:Y:S01]  /*0000*/  LDC R1, c[0x0][0x37c] ;  /* 0x0000df00ff017b82 */ /* 0x000fe20000000800 */
[----:B------:R-:W0:Y:S07]  /*0010*/  S2R R5, SR_TID.X ;  /* 0x0000000000057919 */ /* 0x000e2e0000002100 */
[----:B------:R-:W0:Y:S01]  /*0020*/  S2UR UR4, SR_CTAID.X ;  /* 0x00000000000479c3 */ /* 0x000e220000002500 */
[----:B------:R-:W1:Y:S07]  /*0030*/  LDCU.64 UR8, c[0x0][0x358] ;  /* 0x00006b00ff0877ac */ /* 0x000e6e0008000a00 */
[----:B------:R-:W0:Y:S08]  /*0040*/  LDC R0, c[0x0][0x360] ;  /* 0x0000d800ff007b82 */ /* 0x000e300000000800 */
[----:B------:R-:W2:Y:S01]  /*0050*/  LDC.64 R2, c[0x0][0x380] ;  /* 0x0000e000ff027b82 */ /* 0x000ea20000000a00 */
[----:B0-----:R-:W-:-:S04]  /*0060*/  IMAD R0, R0, UR4, R5 ;  /* 0x0000000400007c24 */ /* 0x001fc8000f8e0205 */
[----:B--2---:R-:W-:-:S06]  /*0070*/  IMAD.WIDE R2, R0, 0x8, R2 ;  /* 0x0000000800027825 */ /* 0x004fcc00078e0202 */
[----:B-1----:R-:W5:Y:S01]  /*0080*/  LDG.E.64 R2, desc[UR8][R2.64] ;  /* 0x0000000802027981 */ /* 0x002f62000c1e1b00 */
[----:B------:R-:W-:Y:S01]  /*0090*/  UMOV UR4, URZ ;  /* 0x000000ff00047c82 */ /* 0x000fe20008000000 */
[----:B------:R-:W-:-:S05]  /*00a0*/  UMOV UR5, URZ ;  /* 0x000000ff00057c82 */ /* 0x000fca0008000000 */
.L_x_12:
[----:B------:R-:W-:Y:S02]  /*00b0*/  UIADD3 UR7, UPT, UPT, UR4, 0x1, URZ ;  /* 0x0000000104077890 */ /* 0x000fe4000fffe0ff */
[----:B------:R-:W-:Y:S02]  /*00c0*/  UIADD3 UR6, UPT, UPT, UR5, -0x1, URZ ;  /* 0xffffffff05067890 */ /* 0x000fe4000fffe0ff */
[----:B------:R-:W-:Y:S01]  /*00d0*/  UISETP.GE.U32.AND UP0, UPT, UR7, 0x9, UPT ;  /* 0x000000090700788c */ /* 0x000fe2000bf06070 */
[----:B------:R-:W-:Y:S01]  /*00e0*/  UMOV UR10, 0x100 ;  /* 0x00000100000a7882 */ /* 0x000fe20000000000 */
[----:B------:R-:W-:Y:S02]  /*00f0*/  UIADD3 UR5, UPT, UPT, UR5, -0x2, URZ ;  /* 0xfffffffe05057890 */ /* 0x000fe4000fffe0ff */
[----:B------:R-:W-:Y:S02]  /*0100*/  USEL UR6, UR4, UR6, !UP0 ;  /* 0x0000000604067287 */ /* 0x000fe4000c000000 */
[----:B------:R-:W-:-:S02]  /*0110*/  UISETP.GT.U32.AND UP0, UPT, UR7, 0x7, UPT ;  /* 0x000000070700788c */ /* 0x000fc4000bf04070 */
[----:B------:R-:W-:Y:S02]  /*0120*/  USHF.L.U32 UR6, UR6, 0x2, URZ ;  /* 0x0000000206067899 */ /* 0x000fe400080006ff */
[----:B------:R-:W-:Y:S02]  /*0130*/  UIADD3 UR4, UPT, UPT, UR4, 0x2, URZ ;  /* 0x0000000204047890 */ /* 0x000fe4000fffe0ff */
[----:B------:R-:W-:-:S12]  /*0140*/  ULOP3.LUT UR6, UR6, 0x1c, URZ, 0xc0, !UPT ;  /* 0x0000001c06067892 */ /* 0x000fd8000f8ec0ff */
[----:B------:R-:W0:Y:S02]  /*0150*/  LDCU UR6, c[0x3][UR6] ;  /* 0x00c00000060677ac */ /* 0x000e240008000800 */
[----:B0----5:R-:W-:Y:S01]  /*0160*/  VIADD R4, R3, UR6 ;  /* 0x0000000603047c36 */ /* 0x021fe20008000000 */
[----:B------:R-:W-:-:S04]  /*0170*/  ULOP3.LUT UR6, URZ, UR7, URZ, 0x33, !UPT ;  /* 0x00000007ff067292 */ /* 0x000fc8000f8e33ff */
[--C-:B------:R-:W-:Y:S01]  /*0180*/  SHF.R.U32.HI R5, RZ, 0x17, R4.reuse ;  /* 0x00000017ff057819 */ /* 0x100fe20000011604 */
[----:B------:R-:W-:Y:S01]  /*0190*/  USEL UR6, UR6, UR7, UP0 ;  /* 0x0000000706067287 */ /* 0x000fe20008000000 */
[--C-:B------:R-:W-:Y:S01]  /*01a0*/  SHF.R.U32.HI R8, RZ, 0xf, R4.reuse ;  /* 0x0000000fff087819 */ /* 0x100fe20000011604 */
[----:B------:R-:W-:Y:S01]  /*01b0*/  UISETP.NE.AND UP0, UPT, UR7, 0x1f, UPT ;  /* 0x0000001f0700788c */ /* 0x000fe2000bf05270 */
[----:B------:R-:W-:Y:S01]  /*01c0*/  LOP3.LUT R6, R5, 0x1e, RZ, 0xc0, !PT ;  /* 0x0000001e05067812 */ /* 0x000fe200078ec0ff */
[----:B------:R-:W-:Y:S01]  /*01d0*/  USHF.L.U32 UR6, UR6, 0x2, URZ ;  /* 0x0000000206067899 */ /* 0x000fe200080006ff */
[--C-:B------:R-:W-:Y:S02]  /*01e0*/  SHF.R.U32.HI R5, RZ, 0x1c, R4.reuse ;  /* 0x0000001cff057819 */ /* 0x100fe40000011604 */
[----:B------:R-:W-:Y:S01]  /*01f0*/  LOP3.LUT R8, R8, 0x1e, RZ, 0xc0, !PT ;  /* 0x0000001e08087812 */ /* 0x000fe200078ec0ff */
[----:B------:R-:W-:Y:S01]  /*0200*/  ULOP3.LUT UR6, UR6, 0x1c, URZ, 0xc0, !UPT ;  /* 0x0000001c06067892 */ /* 0x000fe2000f8ec0ff */
[----:B------:R-:W-:Y:S01]  /*0210*/  LEA R5, R5, UR10, 0x1 ;  /* 0x0000000a05057c11 */ /* 0x000fe2000f8e08ff */
[----:B------:R-:W0:Y:S01]  /*0220*/  LDC.U16 R6, c[0x3][R6+0xe0] ;  /* 0x00c0380006067b82 */ /* 0x000e220000000400 */
[----:B------:R-:W-:-:S02]  /*0230*/  SHF.R.U32.HI R7, RZ, 0x13, R4 ;  /* 0x00000013ff077819 */ /* 0x000fc40000011604 */
[--C-:B------:R-:W-:Y:S02]  /*0240*/  SHF.R.U32.HI R10, RZ, 0x7, R4.reuse ;  /* 0x00000007ff0a7819 */ /* 0x100fe40000011604 */
[----:B------:R-:W-:Y:S02]  /*0250*/  LOP3.LUT R14, R7, 0x1e, RZ, 0xc0, !PT ;  /* 0x0000001e070e7812 */ /* 0x000fe400078ec0ff */
[----:B------:R-:W-:Y:S01]  /*0260*/  LOP3.LUT R10, R10, 0x1e, RZ, 0xc0, !PT ;  /* 0x0000001e0a0a7812 */ /* 0x000fe200078ec0ff */
[----:B------:R-:W1:Y:S01]  /*0270*/  LDC.U16 R5, c[0x3][R5] ;  /* 0x00c0000005057b82 */ /* 0x000e620000000400 */
[--C-:B------:R-:W-:Y:S01]  /*0280*/  SHF.R.U32.HI R9, RZ, 0xb, R4.reuse ;  /* 0x0000000bff097819 */ /* 0x100fe20000011604 */
[----:B------:R-:W2:Y:S01]  /*0290*/  LDCU UR6, c[0x3][UR6] ;  /* 0x00c00000060677ac */ /* 0x000ea20008000800 */
[----:B------:R-:W-:Y:S01]  /*02a0*/  SHF.R.U32.HI R11, RZ, 0x3, R4 ;  /* 0x00000003ff0b7819 */ /* 0x000fe20000011604 */
[----:B------:R-:W-:Y:S01]  /*02b0*/  IMAD.SHL.U32 R4, R4, 0x2, RZ ;  /* 0x0000000204047824 */ /* 0x000fe200078e00ff */
[----:B------:R-:W-:-:S02]  /*02c0*/  LOP3.LUT R13, R9, 0x1e, RZ, 0xc0, !PT ;  /* 0x0000001e090d7812 */ /* 0x000fc400078ec0ff */
[----:B------:R-:W-:Y:S01]  /*02d0*/  LOP3.LUT R12, R11, 0x1e, RZ, 0xc0, !PT ;  /* 0x0000001e0b0c7812 */ /* 0x000fe200078ec0ff */
[----:B------:R-:W3:Y:S01]  /*02e0*/  LDC.U16 R8, c[0x3][R8+0xa0] ;  /* 0x00c0280008087b82 */ /* 0x000ee20000000400 */
[----:B------:R-:W-:-:S07]  /*02f0*/  LOP3.LUT R11, R4, 0x1e, RZ, 0xc0, !PT ;  /* 0x0000001e040b7812 */ /* 0x000fce00078ec0ff */
[----:B------:R-:W4:Y:S08]  /*0300*/  LDC.U16 R7, c[0x3][R14+0xc0] ;  /* 0x00c030000e077b82 */ /* 0x000f300000000400 */
[----:B------:R-:W2:Y:S08]  /*0310*/  LDC.U16 R10, c[0x3][R10+0x60] ;  /* 0x00c018000a0a7b82 */ /* 0x000eb00000000400 */
[----:B------:R-:W2:Y:S08]  /*0320*/  LDC.S16 R9, c[0x3][R13+0x80] ;  /* 0x00c020000d097b82 */ /* 0x000eb00000000600 */
[----:B------:R-:W2:Y:S01]  /*0330*/  LDC.S16 R4, c[0x3][R12+0x40] ;  /* 0x00c010000c047b82 */ /* 0x000ea20000000600 */
[----:B0-----:R-:W-:-:S07]  /*0340*/  PRMT R6, R6, 0x9910, RZ ;  /* 0x0000991006067816 */ /* 0x001fce00000000ff */
[----:B------:R-:W0:Y:S01]  /*0350*/  LDC.S16 R11, c[0x3][R11+0x20] ;  /* 0x00c008000b0b7b82 */ /* 0x000e220000000600 */
[----:B-1----:R-:W-:Y:S01]  /*0360*/  IMAD R6, R5, 0x10, R6 ;  /* 0x0000001005067824 */ /* 0x002fe200078e0206 */
[----:B---3--:R-:W-:-:S03]  /*0370*/  PRMT R15, R8, 0x9910, RZ ;  /* 0x00009910080f7816 */ /* 0x008fc600000000ff */
[----:B----4-:R-:W-:Y:S02]  /*0380*/  IMAD.U32 R7, R6, 0x10, R7 ;  /* 0x0000001006077824 */ /* 0x010fe400078e0007 */
[----:B------:R-:W-:-:S04]  /*0390*/  IMAD.MOV.U32 R6, RZ, RZ, R15 ;  /* 0x000000ffff067224 */ /* 0x000fc800078e000f */
[----:B------:R-:W-:Y:S01]  /*03a0*/  IMAD R6, R7, 0x10, R6 ;  /* 0x0000001007067824 */ /* 0x000fe200078e0206 */
[----:B--2---:R-:W-:-:S03]  /*03b0*/  PRMT R5, R10, 0x9910, RZ ;  /* 0x000099100a057816 */ /* 0x004fc600000000ff */
[----:B------:R-:W-:Y:S02]  /*03c0*/  IMAD.U32 R9, R6, 0x10, R9 ;  /* 0x0000001006097824 */ /* 0x000fe400078e0009 */
[----:B------:R-:W-:-:S04]  /*03d0*/  IMAD.MOV.U32 R6, RZ, RZ, R5 ;  /* 0x000000ffff067224 */ /* 0x000fc800078e0005 */
[----:B------:R-:W-:-:S04]  /*03e0*/  IMAD R9, R9, 0x10, R6 ;  /* 0x0000001009097824 */ /* 0x000fc800078e0206 */
[----:B------:R-:W-:-:S04]  /*03f0*/  IMAD.U32 R4, R9, 0x10, R4 ;  /* 0x0000001009047824 */ /* 0x000fc800078e0004 */
[----:B0-----:R-:W-:-:S05]  /*0400*/  IMAD R4, R4, 0x10, R11 ;  /* 0x0000001004047824 */ /* 0x001fca00078e020b */
[----:B------:R-:W-:-:S04]  /*0410*/  SHF.L.W.U32.HI R4, R4, 0x1, R4 ;  /* 0x0000000104047819 */ /* 0x000fc80000010e04 */
        /* <DEDUP_REMOVED lines=10> */
[----:B------:R-:W-:-:S05]  /*04c0*/  LOP3.LUT R2, R5, R2, RZ, 0x3c, !PT ;  /* 0x0000000205027212 */ /* 0x000fca00078e3cff */
[----:B------:R-:W-:-:S05]  /*04d0*/  VIADD R4, R2, UR6 ;  /* 0x0000000602047c36 */ /* 0x000fca0008000000 */
[--C-:B------:R-:W-:Y:S02]  /*04e0*/  SHF.R.U32.HI R5, RZ, 0x17, R4.reuse ;  /* 0x00000017ff057819 */ /* 0x100fe40000011604 */
[--C-:B------:R-:W-:Y:S02]  /*04f0*/  SHF.R.U32.HI R8, RZ, 0xf, R4.reuse ;  /* 0x0000000fff087819 */ /* 0x100fe40000011604 */
[----:B------:R-:W-:Y:S02]  /*0500*/  LOP3.LUT R6, R5, 0x1e, RZ, 0xc0, !PT ;  /* 0x0000001e05067812 */ /* 0x000fe400078ec0ff */
[--C-:B------:R-:W-:Y:S02]  /*0510*/  SHF.R.U32.HI R5, RZ, 0x1c, R4.reuse ;  /* 0x0000001cff057819 */ /* 0x100fe40000011604 */
[----:B------:R-:W-:Y:S02]  /*0520*/  LOP3.LUT R8, R8, 0x1e, RZ, 0xc0, !PT ;  /* 0x0000001e08087812 */ /* 0x000fe400078ec0ff */
[----:B------:R-:W-:Y:S01]  /*0530*/  LEA R5, R5, UR10, 0x1 ;  /* 0x0000000a05057c11 */ /* 0x000fe2000f8e08ff */
[----:B------:R-:W0:Y:S01]  /*0540*/  LDC.U16 R6, c[0x3][R6+0xe0] ;  /* 0x00c0380006067b82 */ /* 0x000e220000000400 */
[----:B------:R-:W-:-:S02]  /*0550*/  SHF.R.U32.HI R7, RZ, 0x13, R4 ;  /* 0x00000013ff077819 */ /* 0x000fc40000011604 */
[--C-:B------:R-:W-:Y:S02]  /*0560*/  SHF.R.U32.HI R10, RZ, 0x7, R4.reuse ;  /* 0x00000007ff0a7819 */ /* 0x100fe40000011604 */
[----:B------:R-:W-:Y:S02]  /*0570*/  LOP3.LUT R14, R7, 0x1e, RZ, 0xc0, !PT ;  /* 0x0000001e070e7812 */ /* 0x000fe400078ec0ff */
[----:B------:R-:W-:Y:S01]  /*0580*/  LOP3.LUT R10, R10, 0x1e, RZ, 0xc0, !PT ;  /* 0x0000001e0a0a7812 */ /* 0x000fe200078ec0ff */
[----:B------:R-:W1:Y:S01]  /*0590*/  LDC.U16 R5, c[0x3][R5] ;  /* 0x00c0000005057b82 */ /* 0x000e620000000400 */
[--C-:B------:R-:W-:Y:S02]  /*05a0*/  SHF.R.U32.HI R9, RZ, 0xb, R4.reuse ;  /* 0x0000000bff097819 */ /* 0x100fe40000011604 */
[----:B------:R-:W-:Y:S01]  /*05b0*/  SHF.R.U32.HI R11, RZ, 0x3, R4 ;  /* 0x00000003ff0b7819 */ /* 0x000fe20000011604 */
[----:B------:R-:W-:Y:S01]  /*05c0*/  IMAD.SHL.U32 R4, R4, 0x2, RZ ;  /* 0x0000000204047824 */ /* 0x000fe200078e00ff */
[----:B------:R-:W-:-:S02]  /*05d0*/  LOP3.LUT R13, R9, 0x1e, RZ, 0xc0, !PT ;  /* 0x0000001e090d7812 */ /* 0x000fc400078ec0ff */
[----:B------:R-:W-:Y:S01]  /*05e0*/  LOP3.LUT R12, R11, 0x1e, RZ, 0xc0, !PT ;  /* 0x0000001e0b0c7812 */ /* 0x000fe200078ec0ff */
[----:B------:R-:W2:Y:S01]  /*05f0*/  LDC.U16 R8, c[0x3][R8+0xa0] ;  /* 0x00c0280008087b82 */ /* 0x000ea20000000400 */
[----:B------:R-:W-:-:S07]  /*0600*/  LOP3.LUT R11, R4, 0x1e, RZ, 0xc0, !PT ;  /* 0x0000001e040b7812 */ /* 0x000fce00078ec0ff */
[----:B------:R-:W3:Y:S08]  /*0610*/  LDC.U16 R7, c[0x3][R14+0xc0] ;  /* 0x00c030000e077b82 */ /* 0x000ef00000000400 */
[----:B------:R-:W4:Y:S08]  /*0620*/  LDC.U16 R10, c[0x3][R10+0x60] ;  /* 0x00c018000a0a7b82 */ /* 0x000f300000000400 */
[----:B------:R-:W4:Y:S08]  /*0630*/  LDC.S16 R9, c[0x3][R13+0x80] ;  /* 0x00c020000d097b82 */ /* 0x000f300000000600 */
[----:B------:R-:W4:Y:S01]  /*0640*/  LDC.S16 R4, c[0x3][R12+0x40] ;  /* 0x00c010000c047b82 */ /* 0x000f220000000600 */
[----:B0-----:R-:W-:-:S07]  /*0650*/  PRMT R6, R6, 0x9910, RZ ;  /* 0x0000991006067816 */ /* 0x001fce00000000ff */
[----:B------:R-:W0:Y:S01]  /*0660*/  LDC.S16 R11, c[0x3][R11+0x20] ;  /* 0x00c008000b0b7b82 */ /* 0x000e220000000600 */
[----:B-1----:R-:W-:Y:S01]  /*0670*/  IMAD R6, R5, 0x10, R6 ;  /* 0x0000001005067824 */ /* 0x002fe200078e0206 */
[----:B--2---:R-:W-:-:S03]  /*0680*/  PRMT R15, R8, 0x9910, RZ ;  /* 0x00009910080f7816 */ /* 0x004fc600000000ff */
[----:B---3--:R-:W-:Y:S02]  /*0690*/  IMAD.U32 R7, R6, 0x10, R7 ;  /* 0x0000001006077824 */ /* 0x008fe400078e0007 */
[----:B------:R-:W-:-:S04]  /*06a0*/  IMAD.MOV.U32 R6, RZ, RZ, R15 ;  /* 0x000000ffff067224 */ /* 0x000fc800078e000f */
[----:B------:R-:W-:Y:S01]  /*06b0*/  IMAD R6, R7, 0x10, R6 ;  /* 0x0000001007067824 */ /* 0x000fe200078e0206 */
[----:B----4-:R-:W-:-:S03]  /*06c0*/  PRMT R5, R10, 0x9910, RZ ;  /* 0x000099100a057816 */ /* 0x010fc600000000ff */
        /* <DEDUP_REMOVED lines=16> */
[----:B------:R-:W-:Y:S01]  /*07d0*/  LOP3.LUT R3, R4, R3, RZ, 0x3c, !PT ;  /* 0x0000000304037212 */ /* 0x000fe200078e3cff */
[----:B------:R-:W-:Y:S06]  /*07e0*/  BRA.U UP0, `(.L_x_12) ;  /* 0xfffffff900307547 */ /* 0x000fec000b83ffff */
[----:B------:R-:W0:Y:S02]  /*07f0*/  LDC.64 R4, c[0x0][0x388] ;  /* 0x0000e200ff047b82 */ /* 0x000e240000000a00 */
[----:B0-----:R-:W-:-:S05]  /*0800*/  IMAD.WIDE R4, R0, 0x8, R4 ;  /* 0x0000000800047825 */ /* 0x001fca00078e0204 */
[----:B------:R-:W-:Y:S01]  /*0810*/  STG.E.64 desc[UR8][R4.64], R2 ;  /* 0x0000000204007986 */ /* 0x000fe2000c101b08 */
[----:B------:R-:W-:Y:S05]  /*0820*/  EXIT ;  /* 0x000000000000794d */ /* 0x000fea0003800000 */
.L_x_13:
        /* <DEDUP_REMOVED lines=13> */
.L_x_18:


//--------------------- .text._Z11gostEncryptPyS_ --------------------------
	.section	.text._Z11gostEncryptPyS_,"ax",@progbits
	.align	128
        .global         _Z11gostEncryptPyS_
        .type           _Z11gostEncryptPyS_,@function
        .size           _Z11gostEncryptPyS_,(.L_x_19 - _Z11gostEncryptPyS_)
        .other          _Z11gostEncryptPyS_,@"STO_CUDA_ENTRY STV_DEFAULT"
_Z11gostEncryptPyS_:
.text._Z11gostEncryptPyS_:
        /* <DEDUP_REMOVED lines=11> */
.L_x_14:
        /* <DEDUP_REMOVED lines=120> */
.L_x_15:
        /* <DEDUP_REMOVED lines=13> */
.L_x_19:


//--------------------- .nv.shared.reserved.0     --------------------------
	.section	.nv.shared.reserved.0,"aw",@nobits
	.weak		__nv_reservedSMEM_offset_0_alias
	.size		__nv_reservedSMEM_offset_0_alias, 0, 64
	.other		__nv_reservedSMEM_offset_0_alias,@"STO_CUDA_RESERVED_SHARED STV_DEFAULT"
__nv_reservedSMEM_offset_0_alias:
	.zero		0
	.zero		64


//--------------------- .nv.constant0._Z10aesEncryptP4nodeS0_ --------------------------
	.section	.nv.constant0._Z10aesEncryptP4nodeS0_,"a",@progbits
	.sectionflags	@""
	.align	4
.nv.constant0._Z10aesEncryptP4nodeS0_:
	.zero		912


//--------------------- .nv.constant0._Z14gostDecipheredPyS_ --------------------------
	.section	.nv.constant0._Z14gostDecipheredPyS_,"a",@progbits
	.sectionflags	@""
	.align	4
.nv.constant0._Z14gostDecipheredPyS_:
	.zero		912


//--------------------- .nv.constant0._Z11gostEncryptPyS_ --------------------------
	.section	.nv.constant0._Z11gostEncryptPyS_,"a",@progbits
	.sectionflags	@""
	.align	4
.nv.constant0._Z11gostEncryptPyS_:
	.zero		912


//--------------------- SYMBOLS --------------------------

	.type		.nv.reservedSmem.offset0,@object
	.size		.nv.reservedSmem.offset0,0x4
